	.target	sm_100a

	.elftype	@"ET_EXEC"


//--------------------- .note.nv.tkinfo           --------------------------
	.section	.note.nv.tkinfo,"",@"SHT_NOTE"
	.sectionflags	@"SHF_NOTE_NV_TKINFO"
	.tkinfo
        /*0018*/ 	.word	0x00000002
        /*0030*/ 	.string	""
        /*0030*/ 	.string	"ptxas"
        /*0030*/ 	.string	"Cuda compilation tools, release 13.0, V13.0.88"
        /*0030*/ 	.string	"Build cuda_13.0.r13.0/compiler.36424714_0"
        /*0030*/ 	.string	"-arch sm_100a -m 64 "



//--------------------- .note.nv.cuinfo           --------------------------
	.section	.note.nv.cuinfo,"",@"SHT_NOTE"
	.sectionflags	@"SHF_NOTE_NV_CUINFO"
        /*0018*/ 	.short	0x0002
        /*001a*/ 	.short	0x0064
        /*001c*/ 	.short	0x0082
	.zero		2


//--------------------- .nv.info                  --------------------------
	.section	.nv.info,"",@"SHT_CUDA_INFO"
	.align	4


	//----- nvinfo : EIATTR_REGCOUNT
	.align		4
        /*0000*/ 	.byte	0x04, 0x2f
        /*0002*/ 	.short	(.L_19 - .L_18)
	.align		4
.L_18:
        /*0004*/ 	.word	index@(_ZN7cutlass13device_kernelINS_4gemm6kernel13GemmUniversalIN4cute5tupleIJiiiiEEENS1_10collective13CollectiveMmaINS1_35MainloopSm100TmaUmmaWarpSpecializedILi5ELi2ELi4ENS5_IJNS4_1CILi2EEENSA_ILi1EEESC_EEEEENS5_IJNSA_ILi256EEENSA_ILi64EEENSA_ILi128EEEEEENS_12float_e5m2_tENS5_IJlSC_lEEESJ_SK_NS4_8TiledMMAINS4_8MMA_AtomIJNS4_10MMA_TraitsINS4_25SM100_MMA_F8F6F4_2x1SM_SSEJSJ_SJ_fSF_SG_NS4_17integral_constantINS4_4UMMA5MajorELSR_0EEESS_NSP_INSQ_7ScaleInELST_0EEESU_EEEEEENS4_6LayoutINS5_IJSC_SC_SC_EEENS5_IJNSA_ILi0EEESZ_SZ_EEEEENS5_IJNS4_10UnderscoreES12_S12_EEEEENS4_18SM100_TMA_2SM_LOADENS4_14ComposedLayoutINS4_7SwizzleILi3ELi4ELi3EEENS4_18smem_ptr_flag_bitsILi8EEENSX_INS5_IJNSA_ILi8EEESH_EEENS5_IJSH_SC_EEEEEEEvNS4_8identityES15_S1F_vS1G_EENS_8epilogue10collective18CollectiveEpilogueINS1I_23Sm100TmaWarpSpecializedILi1ELi1ELi64ELb0ELb0EEEJNS5_IJSH_SG_SH_EEENS5_IJNSX_ISH_SC_EENSX_ISG_SC_EEEEESJ_SK_SJ_SK_NS1I_6fusion15FusionCallbacksIS1M_NS1R_17LinearCombinationISJ_fSJ_fLNS_15FloatRoundStyleE2EEES1N_S1Q_JEEENS4_5SM1004TMEM4LOAD26SM100_TMEM_LOAD_32dp32b64xENS4_13SM90_TMA_LOADENS16_INS17_ILi2ELi4ELi3EEES1A_NSX_INS5_IJS1B_SG_EEENS5_IJSG_SC_EEEEEEENS4_39AutoVectorizingCopyWithAssumedAlignmentILi128EEENS4_14SM90_TMA_STOREES26_S28_S28_EEEvvEEEEvNT_6ParamsE)
        /*0008*/ 	.word	0x000000c2


	//----- nvinfo : EIATTR_FRAME_SIZE
	.align		4
.L_19:
        /*000c*/ 	.byte	0x04, 0x11
        /*000e*/ 	.short	(.L_21 - .L_20)
	.align		4
.L_20:
        /*0010*/ 	.word	index@($__internal_2_$__cuda_sm10x_tcgen05_guardrail_trap_unallocated_columns_being_dealloced)
        /*0014*/ 	.word	0x00000000


	//----- nvinfo : EIATTR_FRAME_SIZE
	.align		4
.L_21:
        /*0018*/ 	.byte	0x04, 0x11
        /*001a*/ 	.short	(.L_23 - .L_22)
	.align		4
.L_22:
        /*001c*/ 	.word	index@($__internal_1_$__cuda_sm10x_tcgen05_guardrail_trap_phase_invalid_during_alloc)
        /*0020*/ 	.word	0x00000000


	//----- nvinfo : EIATTR_FRAME_SIZE
	.align		4
.L_23:
        /*0024*/ 	.byte	0x04, 0x11
        /*0026*/ 	.short	(.L_25 - .L_24)
	.align		4
.L_24:
        /*0028*/ 	.word	index@($__internal_0_$__cuda_sm10x_tcgen05_guardrail_trap_col_being_dealloced_not_returned_by_alloc)
        /*002c*/ 	.word	0x00000000


	//----- nvinfo : EIATTR_FRAME_SIZE
	.align		4
.L_25:
        /*0030*/ 	.byte	0x04, 0x11
        /*0032*/ 	.short	(.L_27 - .L_26)
	.align		4
.L_26:
        /*0034*/ 	.word	index@(_ZN7cutlass13device_kernelINS_4gemm6kernel13GemmUniversalIN4cute5tupleIJiiiiEEENS1_10collective13CollectiveMmaINS1_35MainloopSm100TmaUmmaWarpSpecializedILi5ELi2ELi4ENS5_IJNS4_1CILi2EEENSA_ILi1EEESC_EEEEENS5_IJNSA_ILi256EEENSA_ILi64EEENSA_ILi128EEEEEENS_12float_e5m2_tENS5_IJlSC_lEEESJ_SK_NS4_8TiledMMAINS4_8MMA_AtomIJNS4_10MMA_TraitsINS4_25SM100_MMA_F8F6F4_2x1SM_SSEJSJ_SJ_fSF_SG_NS4_17integral_constantINS4_4UMMA5MajorELSR_0EEESS_NSP_INSQ_7ScaleInELST_0EEESU_EEEEEENS4_6LayoutINS5_IJSC_SC_SC_EEENS5_IJNSA_ILi0EEESZ_SZ_EEEEENS5_IJNS4_10UnderscoreES12_S12_EEEEENS4_18SM100_TMA_2SM_LOADENS4_14ComposedLayoutINS4_7SwizzleILi3ELi4ELi3EEENS4_18smem_ptr_flag_bitsILi8EEENSX_INS5_IJNSA_ILi8EEESH_EEENS5_IJSH_SC_EEEEEEEvNS4_8identityES15_S1F_vS1G_EENS_8epilogue10collective18CollectiveEpilogueINS1I_23Sm100TmaWarpSpecializedILi1ELi1ELi64ELb0ELb0EEEJNS5_IJSH_SG_SH_EEENS5_IJNSX_ISH_SC_EENSX_ISG_SC_EEEEESJ_SK_SJ_SK_NS1I_6fusion15FusionCallbacksIS1M_NS1R_17LinearCombinationISJ_fSJ_fLNS_15FloatRoundStyleE2EEES1N_S1Q_JEEENS4_5SM1004TMEM4LOAD26SM100_TMEM_LOAD_32dp32b64xENS4_13SM90_TMA_LOADENS16_INS17_ILi2ELi4ELi3EEES1A_NSX_INS5_IJS1B_SG_EEENS5_IJSG_SC_EEEEEEENS4_39AutoVectorizingCopyWithAssumedAlignmentILi128EEENS4_14SM90_TMA_STOREES26_S28_S28_EEEvvEEEEvNT_6ParamsE)
        /*0038*/ 	.word	0x00000000


	//----- nvinfo : EIATTR_MIN_STACK_SIZE
	.align		4
.L_27:
        /*003c*/ 	.byte	0x04, 0x12
        /*003e*/ 	.short	(.L_29 - .L_28)
	.align		4
.L_28:
        /*0040*/ 	.word	index@(_ZN7cutlass13device_kernelINS_4gemm6kernel13GemmUniversalIN4cute5tupleIJiiiiEEENS1_10collective13CollectiveMmaINS1_35MainloopSm100TmaUmmaWarpSpecializedILi5ELi2ELi4ENS5_IJNS4_1CILi2EEENSA_ILi1EEESC_EEEEENS5_IJNSA_ILi256EEENSA_ILi64EEENSA_ILi128EEEEEENS_12float_e5m2_tENS5_IJlSC_lEEESJ_SK_NS4_8TiledMMAINS4_8MMA_AtomIJNS4_10MMA_TraitsINS4_25SM100_MMA_F8F6F4_2x1SM_SSEJSJ_SJ_fSF_SG_NS4_17integral_constantINS4_4UMMA5MajorELSR_0EEESS_NSP_INSQ_7ScaleInELST_0EEESU_EEEEEENS4_6LayoutINS5_IJSC_SC_SC_EEENS5_IJNSA_ILi0EEESZ_SZ_EEEEENS5_IJNS4_10UnderscoreES12_S12_EEEEENS4_18SM100_TMA_2SM_LOADENS4_14ComposedLayoutINS4_7SwizzleILi3ELi4ELi3EEENS4_18smem_ptr_flag_bitsILi8EEENSX_INS5_IJNSA_ILi8EEESH_EEENS5_IJSH_SC_EEEEEEEvNS4_8identityES15_S1F_vS1G_EENS_8epilogue10collective18CollectiveEpilogueINS1I_23Sm100TmaWarpSpecializedILi1ELi1ELi64ELb0ELb0EEEJNS5_IJSH_SG_SH_EEENS5_IJNSX_ISH_SC_EENSX_ISG_SC_EEEEESJ_SK_SJ_SK_NS1I_6fusion15FusionCallbacksIS1M_NS1R_17LinearCombinationISJ_fSJ_fLNS_15FloatRoundStyleE2EEES1N_S1Q_JEEENS4_5SM1004TMEM4LOAD26SM100_TMEM_LOAD_32dp32b64xENS4_13SM90_TMA_LOADENS16_INS17_ILi2ELi4ELi3EEES1A_NSX_INS5_IJS1B_SG_EEENS5_IJSG_SC_EEEEEEENS4_39AutoVectorizingCopyWithAssumedAlignmentILi128EEENS4_14SM90_TMA_STOREES26_S28_S28_EEEvvEEEEvNT_6ParamsE)
        /*0044*/ 	.word	0x00000000
.L_29:


//--------------------- .nv.compat                --------------------------
	.section	.nv.compat,"",@"SHT_CUDA_COMPAT_INFO"
	.align	4
        /*0000*/ 	.byte	0x02, 0x09, 0x01, 0x00, 0x02, 0x02, 0x02, 0x00, 0x02, 0x05, 0x05, 0x00, 0x03, 0x07, 0x01, 0x01
        /*0010*/ 	.byte	0x02, 0x03, 0x01, 0x00, 0x02, 0x06, 0x01, 0x00, 0x04, 0x0b, 0x08, 0x00, 0x09, 0x00, 0x00, 0x00
        /*0020*/ 	.byte	0x00, 0x00, 0x00, 0x00


//--------------------- .nv.info._ZN7cutlass13device_kernelINS_4gemm6kernel13GemmUniversalIN4cute5tupleIJiiiiEEENS1_10collective13CollectiveMmaINS1_35MainloopSm100TmaUmmaWarpSpecializedILi5ELi2ELi4ENS5_IJNS4_1CILi2EEENSA_ILi1EEESC_EEEEENS5_IJNSA_ILi256EEENSA_ILi64EEENSA_ILi128EEEEEENS_12float_e5m2_tENS5_IJlSC_lEEESJ_SK_NS4_8TiledMMAINS4_8MMA_AtomIJNS4_10MMA_TraitsINS4_25SM100_MMA_F8F6F4_2x1SM_SSEJSJ_SJ_fSF_SG_NS4_17integral_constantINS4_4UMMA5MajorELSR_0EEESS_NSP_INSQ_7ScaleInELST_0EEESU_EEEEEENS4_6LayoutINS5_IJSC_SC_SC_EEENS5_IJNSA_ILi0EEESZ_SZ_EEEEENS5_IJNS4_10UnderscoreES12_S12_EEEEENS4_18SM100_TMA_2SM_LOADENS4_14ComposedLayoutINS4_7SwizzleILi3ELi4ELi3EEENS4_18smem_ptr_flag_bitsILi8EEENSX_INS5_IJNSA_ILi8EEESH_EEENS5_IJSH_SC_EEEEEEEvNS4_8identityES15_S1F_vS1G_EENS_8epilogue10collective18CollectiveEpilogueINS1I_23Sm100TmaWarpSpecializedILi1ELi1ELi64ELb0ELb0EEEJNS5_IJSH_SG_SH_EEENS5_IJNSX_ISH_SC_EENSX_ISG_SC_EEEEESJ_SK_SJ_SK_NS1I_6fusion15FusionCallbacksIS1M_NS1R_17LinearCombinationISJ_fSJ_fLNS_15FloatRoundStyleE2EEES1N_S1Q_JEEENS4_5SM1004TMEM4LOAD26SM100_TMEM_LOAD_32dp32b64xENS4_13SM90_TMA_LOADENS16_INS17_ILi2ELi4ELi3EEES1A_NSX_INS5_IJS1B_SG_EEENS5_IJSG_SC_EEEEEEENS4_39AutoVectorizingCopyWithAssumedAlignmentILi128EEENS4_14SM90_TMA_STOREES26_S28_S28_EEEvvEEEEvNT_6ParamsE --------------------------
	.section	.nv.info._ZN7cutlass13device_kernelINS_4gemm6kernel13GemmUniversalIN4cute5tupleIJiiiiEEENS1_10collective13CollectiveMmaINS1_35MainloopSm100TmaUmmaWarpSpecializedILi5ELi2ELi4ENS5_IJNS4_1CILi2EEENSA_ILi1EEESC_EEEEENS5_IJNSA_ILi256EEENSA_ILi64EEENSA_ILi128EEEEEENS_12float_e5m2_tENS5_IJlSC_lEEESJ_SK_NS4_8TiledMMAINS4_8MMA_AtomIJNS4_10MMA_TraitsINS4_25SM100_MMA_F8F6F4_2x1SM_SSEJSJ_SJ_fSF_SG_NS4_17integral_constantINS4_4UMMA5MajorELSR_0EEESS_NSP_INSQ_7ScaleInELST_0EEESU_EEEEEENS4_6LayoutINS5_IJSC_SC_SC_EEENS5_IJNSA_ILi0EEESZ_SZ_EEEEENS5_IJNS4_10UnderscoreES12_S12_EEEEENS4_18SM100_TMA_2SM_LOADENS4_14ComposedLayoutINS4_7SwizzleILi3ELi4ELi3EEENS4_18smem_ptr_flag_bitsILi8EEENSX_INS5_IJNSA_ILi8EEESH_EEENS5_IJSH_SC_EEEEEEEvNS4_8identityES15_S1F_vS1G_EENS_8epilogue10collective18CollectiveEpilogueINS1I_23Sm100TmaWarpSpecializedILi1ELi1ELi64ELb0ELb0EEEJNS5_IJSH_SG_SH_EEENS5_IJNSX_ISH_SC_EENSX_ISG_SC_EEEEESJ_SK_SJ_SK_NS1I_6fusion15FusionCallbacksIS1M_NS1R_17LinearCombinationISJ_fSJ_fLNS_15FloatRoundStyleE2EEES1N_S1Q_JEEENS4_5SM1004TMEM4LOAD26SM100_TMEM_LOAD_32dp32b64xENS4_13SM90_TMA_LOADENS16_INS17_ILi2ELi4ELi3EEES1A_NSX_INS5_IJS1B_SG_EEENS5_IJSG_SC_EEEEEEENS4_39AutoVectorizingCopyWithAssumedAlignmentILi128EEENS4_14SM90_TMA_STOREES26_S28_S28_EEEvvEEEEvNT_6ParamsE,"",@"SHT_CUDA_INFO"
	.sectionflags	@""
	.align	4


	//----- nvinfo : EIATTR_CUDA_API_VERSION
	.align		4
        /*0000*/ 	.byte	0x04, 0x37
        /*0002*/ 	.short	(.L_31 - .L_30)
.L_30:
        /*0004*/ 	.word	0x00000082


	//----- nvinfo : EIATTR_KPARAM_INFO
	.align		4
.L_31:
        /*0008*/ 	.byte	0x04, 0x17
        /*000a*/ 	.short	(.L_33 - .L_32)
.L_32:
        /*000c*/ 	.word	0x00000000
        /*0010*/ 	.short	0x0000
        /*0012*/ 	.short	0x0000
        /*0014*/ 	.byte	0x00, 0xf0, 0x01, 0x20


	//----- nvinfo : EIATTR_AT_ENTRY_FRAGMENTS
	.align		4
.L_33:
        /*0018*/ 	.byte	0x04, 0x4f
        /*001a*/ 	.short	(.L_35 - .L_34)


	//   ....[0]....
.L_34:
        /*001c*/ 	.word	0x00000007


	//----- nvinfo : EIATTR_RESERVED_SMEM_USED
	.align		4
.L_35:
        /*0020*/ 	.byte	0x01, 0x41
	.zero		2


	//----- nvinfo : EIATTR_SPARSE_MMA_MASK
	.align		4
        /*0024*/ 	.byte	0x03, 0x50
        /*0026*/ 	.short	0x0000


	//----- nvinfo : EIATTR_TCGEN05_2CTA_USED
	.align		4
        /*0028*/ 	.byte	0x01, 0x52
	.zero		2


	//----- nvinfo : EIATTR_MAXREG_COUNT
	.align		4
        /*002c*/ 	.byte	0x03, 0x1b
        /*002e*/ 	.short	0x00ff


	//----- nvinfo : EIATTR_NUM_BARRIERS
	.align		4
        /*0030*/ 	.byte	0x02, 0x4c
        /*0032*/ 	.byte	0x07
	.zero		1


	//----- nvinfo : EIATTR_EXTERNS
	.align		4
        /*0034*/ 	.byte	0x04, 0x0f
        /*0036*/ 	.short	(.L_37 - .L_36)


	//   ....[0]....
	.align		4
.L_36:
        /*0038*/ 	.word	index@(__assertfail)


	//----- nvinfo : EIATTR_MERCURY_ISA_VERSION
	.align		4
.L_37:
        /*003c*/ 	.byte	0x03, 0x5f
        /*003e*/ 	.short	0x0101


	//----- nvinfo : EIATTR_INT_WARP_WIDE_INSTR_OFFSETS
	.align		4
        /*0040*/ 	.byte	0x04, 0x31
        /*0042*/ 	.short	(.L_39 - .L_38)


	//   ....[0]....
.L_38:
        /*0044*/ 	.word	0x00000cd0


	//   ....[1]....
        /*0048*/ 	.word	0x00000d70


	//   ....[2]....
        /*004c*/ 	.word	0x000020d0


	//   ....[3]....
        /*0050*/ 	.word	0x00004040


	//   ....[4]....
        /*0054*/ 	.word	0x00004060


	//   ....[5]....
        /*0058*/ 	.word	0x00004090


	//   ....[6]....
        /*005c*/ 	.word	0x00004aa0


	//   ....[7]....
        /*0060*/ 	.word	0x00004bc0


	//----- nvinfo : EIATTR_COOP_GROUP_MASK_REGIDS
	.align		4
.L_39:
        /*0064*/ 	.byte	0x04, 0x29
        /*0066*/ 	.short	(.L_41 - .L_40)


	//   ....[0]....
.L_40:
        /*0068*/ 	.word	0xffffffff


	//   ....[1]....
        /*006c*/ 	.word	0xffffffff


	//   ....[2]....
        /*0070*/ 	.word	0xffffffff


	//   ....[3]....
        /*0074*/ 	.word	0xffffffff


	//   ....[4]....
        /*0078*/ 	.word	0xffffffff


	//   ....[5]....
        /*007c*/ 	.word	0xffffffff


	//   ....[6]....
        /*0080*/ 	.word	0xffffffff


	//   ....[7]....
        /*0084*/ 	.word	0xffffffff


	//   ....[8]....
        /*0088*/ 	.word	0xffffffff


	//   ....[9]....
        /*008c*/ 	.word	0xffffffff


	//   ....[10]....
        /*0090*/ 	.word	0xffffffff


	//   ....[11]....
        /*0094*/ 	.word	0xffffffff


	//   ....[12]....
        /*0098*/ 	.word	0xffffffff


	//   ....[13]....
        /*009c*/ 	.word	0xffffffff


	//----- nvinfo : EIATTR_COOP_GROUP_INSTR_OFFSETS
	.align		4
.L_41:
        /*00a0*/ 	.byte	0x04, 0x28
        /*00a2*/ 	.short	(.L_43 - .L_42)


	//   ....[0]....
.L_42:
        /*00a4*/ 	.word	0x000000c0


	//   ....[1]....
        /*00a8*/ 	.word	0x00000500


	//   ....[2]....
        /*00ac*/ 	.word	0x000006a0


	//   ....[3]....
        /*00b0*/ 	.word	0x000007d0


	//   ....[4]....
        /*00b4*/ 	.word	0x000008c0


	//   ....[5]....
        /*00b8*/ 	.word	0x00000a20


	//   ....[6]....
        /*00bc*/ 	.word	0x00000bb0


	//   ....[7]....
        /*00c0*/ 	.word	0x00000df0


	//   ....[8]....
        /*00c4*/ 	.word	0x00001fb0


	//   ....[9]....
        /*00c8*/ 	.word	0x00002e20


	//   ....[10]....
        /*00cc*/ 	.word	0x000032f0


	//   ....[11]....
        /*00d0*/ 	.word	0x00003320


	//   ....[12]....
        /*00d4*/ 	.word	0x00003f40


	//   ....[13]....
        /*00d8*/ 	.word	0x00004150


	//----- nvinfo : EIATTR_VRC_CTA_INIT_COUNT
	.align		4
.L_43:
        /*00dc*/ 	.byte	0x02, 0x4a
        /*00de*/ 	.byte	0x80
	.zero		1


	//----- nvinfo : EIATTR_SYSCALL_OFFSETS
	.align		4
        /*00e0*/ 	.byte	0x04, 0x46
        /*00e2*/ 	.short	(.L_45 - .L_44)


	//   ....[0]....
.L_44:
        /*00e4*/ 	.word	0x00005580


	//   ....[1]....
        /*00e8*/ 	.word	0x000056c0


	//   ....[2]....
        /*00ec*/ 	.word	0x00005e60


	//----- nvinfo : EIATTR_MBARRIER_INSTR_OFFSETS
	.align		4
.L_45:
        /*00f0*/ 	.byte	0x04, 0x39
        /*00f2*/ 	.short	(.L_47 - .L_46)


	//   ....[0]....
.L_46:
        /*00f4*/ 	.word	0x000005f0
        /*00f8*/ 	.word	0x000000ff
        /*00fc*/ 	.word	0x00000000
        /*0100*/ 	.short	0x0100
        /*0102*/ 	.byte	0x08
	.zero		1


	//   ....[1]....
        /*0104*/ 	.word	0x00000600
        /*0108*/ 	.word	0x000000ff
        /*010c*/ 	.word	0x00000028
        /*0110*/ 	.short	0x0100
        /*0112*/ 	.byte	0x08
	.zero		1


	//   ....[2]....
        /*0114*/ 	.word	0x00000610
        /*0118*/ 	.word	0x000000ff
        /*011c*/ 	.word	0x00000008
        /*0120*/ 	.short	0x0100
        /*0122*/ 	.byte	0x08
	.zero		1


	//   ....[3]....
        /*0124*/ 	.word	0x00000620
        /*0128*/ 	.word	0x000000ff
        /*012c*/ 	.word	0x00000030
        /*0130*/ 	.short	0x0100
        /*0132*/ 	.byte	0x08
	.zero		1


	//   ....[4]....
        /*0134*/ 	.word	0x00000630
        /*0138*/ 	.word	0x000000ff
        /*013c*/ 	.word	0x00000010
        /*0140*/ 	.short	0x0100
        /*0142*/ 	.byte	0x08
	.zero		1


	//   ....[5]....
        /*0144*/ 	.word	0x00000640
        /*0148*/ 	.word	0x000000ff
        /*014c*/ 	.word	0x00000038
        /*0150*/ 	.short	0x0100
        /*0152*/ 	.byte	0x08
	.zero		1


	//   ....[6]....
        /*0154*/ 	.word	0x00000650
        /*0158*/ 	.word	0x000000ff
        /*015c*/ 	.word	0x00000018
        /*0160*/ 	.short	0x0100
        /*0162*/ 	.byte	0x08
	.zero		1


	//   ....[7]....
        /*0164*/ 	.word	0x00000660
        /*0168*/ 	.word	0x000000ff
        /*016c*/ 	.word	0x00000040
        /*0170*/ 	.short	0x0100
        /*0172*/ 	.byte	0x08
	.zero		1


	//   ....[8]....
        /*0174*/ 	.word	0x00000670
        /*0178*/ 	.word	0x000000ff
        /*017c*/ 	.word	0x00000020
        /*0180*/ 	.short	0x0100
        /*0182*/ 	.byte	0x08
	.zero		1


	//   ....[9]....
        /*0184*/ 	.word	0x00000680
        /*0188*/ 	.word	0x000000ff
        /*018c*/ 	.word	0x00000048
        /*0190*/ 	.short	0x0100
        /*0192*/ 	.byte	0x08
	.zero		1


	//   ....[10]....
        /*0194*/ 	.word	0x000007a0
        /*0198*/ 	.word	0x000000ff
        /*019c*/ 	.word	0x00000050
        /*01a0*/ 	.short	0x0100
        /*01a2*/ 	.byte	0x09
	.zero		1


	//   ....[11]....
        /*01a4*/ 	.word	0x000007b0
        /*01a8*/ 	.word	0x000000ff
        /*01ac*/ 	.word	0x00000058
        /*01b0*/ 	.short	0x0100
        /*01b2*/ 	.byte	0x09
	.zero		1


	//   ....[12]....
        /*01b4*/ 	.word	0x00000890
        /*01b8*/ 	.word	0x000000ff
        /*01bc*/ 	.word	0x00000060
        /*01c0*/ 	.short	0x0100
        /*01c2*/ 	.byte	0x08
	.zero		1


	//   ....[13]....
        /*01c4*/ 	.word	0x000008a0
        /*01c8*/ 	.word	0x000000ff
        /*01cc*/ 	.word	0x00000068
        /*01d0*/ 	.short	0x0100
        /*01d2*/ 	.byte	0x08
	.zero		1


	//   ....[14]....
        /*01d4*/ 	.word	0x000009d0
        /*01d8*/ 	.word	0x000000ff
        /*01dc*/ 	.word	0x00000070
        /*01e0*/ 	.short	0x0100
        /*01e2*/ 	.byte	0x08
	.zero		1


	//   ....[15]....
        /*01e4*/ 	.word	0x000009e0
        /*01e8*/ 	.word	0x000000ff
        /*01ec*/ 	.word	0x00000080
        /*01f0*/ 	.short	0x0100
        /*01f2*/ 	.byte	0x08
	.zero		1


	//   ....[16]....
        /*01f4*/ 	.word	0x000009f0
        /*01f8*/ 	.word	0x000000ff
        /*01fc*/ 	.word	0x00000078
        /*0200*/ 	.short	0x0100
        /*0202*/ 	.byte	0x08
	.zero		1


	//   ....[17]....
        /*0204*/ 	.word	0x00000a00
        /*0208*/ 	.word	0x000000ff
        /*020c*/ 	.word	0x00000088
        /*0210*/ 	.short	0x0100
        /*0212*/ 	.byte	0x08
	.zero		1


	//   ....[18]....
        /*0214*/ 	.word	0x00000b20
        /*0218*/ 	.word	0x000000ff
        /*021c*/ 	.word	0x00000090
        /*0220*/ 	.short	0x0100
        /*0222*/ 	.byte	0x09
	.zero		1


	//   ....[19]....
        /*0224*/ 	.word	0x00000b30
        /*0228*/ 	.word	0x000000ff
        /*022c*/ 	.word	0x000000b0
        /*0230*/ 	.short	0x0100
        /*0232*/ 	.byte	0x09
	.zero		1


	//   ....[20]....
        /*0234*/ 	.word	0x00000b40
        /*0238*/ 	.word	0x000000ff
        /*023c*/ 	.word	0x00000098
        /*0240*/ 	.short	0x0100
        /*0242*/ 	.byte	0x09
	.zero		1


	//   ....[21]....
        /*0244*/ 	.word	0x00000b50
        /*0248*/ 	.word	0x000000ff
        /*024c*/ 	.word	0x000000b8
        /*0250*/ 	.short	0x0100
        /*0252*/ 	.byte	0x09
	.zero		1


	//   ....[22]....
        /*0254*/ 	.word	0x00000b60
        /*0258*/ 	.word	0x000000ff
        /*025c*/ 	.word	0x000000a0
        /*0260*/ 	.short	0x0100
        /*0262*/ 	.byte	0x09
	.zero		1


	//   ....[23]....
        /*0264*/ 	.word	0x00000b70
        /*0268*/ 	.word	0x000000ff
        /*026c*/ 	.word	0x000000c0
        /*0270*/ 	.short	0x0100
        /*0272*/ 	.byte	0x09
	.zero		1


	//   ....[24]....
        /*0274*/ 	.word	0x00000b80
        /*0278*/ 	.word	0x000000ff
        /*027c*/ 	.word	0x000000a8
        /*0280*/ 	.short	0x0100
        /*0282*/ 	.byte	0x09
	.zero		1


	//   ....[25]....
        /*0284*/ 	.word	0x00000b90
        /*0288*/ 	.word	0x000000ff
        /*028c*/ 	.word	0x000000c8
        /*0290*/ 	.short	0x0100
        /*0292*/ 	.byte	0x09
	.zero		1


	//   ....[26]....
        /*0294*/ 	.word	0x00000c80
        /*0298*/ 	.word	0x000000ff
        /*029c*/ 	.word	0x000000d0
        /*02a0*/ 	.short	0x0100
        /*02a2*/ 	.byte	0x08
	.zero		1


	//   ....[27]....
        /*02a4*/ 	.word	0x00000c90
        /*02a8*/ 	.word	0x000000ff
        /*02ac*/ 	.word	0x000000e0
        /*02b0*/ 	.short	0x0100
        /*02b2*/ 	.byte	0x08
	.zero		1


	//   ....[28]....
        /*02b4*/ 	.word	0x00000ca0
        /*02b8*/ 	.word	0x000000ff
        /*02bc*/ 	.word	0x000000d8
        /*02c0*/ 	.short	0x0100
        /*02c2*/ 	.byte	0x08
	.zero		1


	//   ....[29]....
        /*02c4*/ 	.word	0x00000cb0
        /*02c8*/ 	.word	0x000000ff
        /*02cc*/ 	.word	0x000000e8
        /*02d0*/ 	.short	0x0100
        /*02d2*/ 	.byte	0x08
	.zero		1


	//   ....[30]....
        /*02d4*/ 	.word	0x00000da0
        /*02d8*/ 	.word	0x000000ff
        /*02dc*/ 	.word	0x000000f0
        /*02e0*/ 	.short	0x0100
        /*02e2*/ 	.byte	0x06
	.zero		1


	//   ....[31]....
        /*02e4*/ 	.word	0x000017b0
        /*02e8*/ 	.word	0x00000003
        /*02ec*/ 	.word	0x000000e0
        /*02f0*/ 	.short	0x010a
        /*02f2*/ 	.byte	0xff
	.zero		1


	//   ....[32]....
        /*02f4*/ 	.word	0x000017e0
        /*02f8*/ 	.word	0x00000003
        /*02fc*/ 	.word	0x000000d0
        /*0300*/ 	.short	0x0101
        /*0302*/ 	.byte	0xff
	.zero		1


	//   ....[33]....
        /*0304*/ 	.word	0x000018e0
        /*0308*/ 	.word	0x000000ff
        /*030c*/ 	.word	0x00000028
        /*0310*/ 	.short	0x010a
        /*0312*/ 	.byte	0x08
	.zero		1


	//   ....[34]....
        /*0314*/ 	.word	0x000019b0
        /*0318*/ 	.word	0x000000ff
        /*031c*/ 	.word	0x00000028
        /*0320*/ 	.short	0x010a
        /*0322*/ 	.byte	0x21
	.zero		1


	//   ....[35]....
        /*0324*/ 	.word	0x00001b60
        /*0328*/ 	.word	0x000000ff
        /*032c*/ 	.word	0x00000028
        /*0330*/ 	.short	0x010a
        /*0332*/ 	.byte	0x08
	.zero		1


	//   ....[36]....
        /*0334*/ 	.word	0x00001c60
        /*0338*/ 	.word	0x000000ff
        /*033c*/ 	.word	0x00000068
        /*0340*/ 	.short	0x0101
        /*0342*/ 	.byte	0x04
	.zero		1


	//   ....[37]....
        /*0344*/ 	.word	0x00001c80
        /*0348*/ 	.word	0x000000ff
        /*034c*/ 	.word	0x00000028
        /*0350*/ 	.short	0x010a
        /*0352*/ 	.byte	0x08
	.zero		1


	//   ....[38]....
        /*0354*/ 	.word	0x00001d00
        /*0358*/ 	.word	0x000000ff
        /*035c*/ 	.word	0x00000028
        /*0360*/ 	.short	0x010a
        /*0362*/ 	.byte	0x11
	.zero		1


	//   ....[39]....
        /*0364*/ 	.word	0x00001e90
        /*0368*/ 	.word	0x000000ff
        /*036c*/ 	.word	0x00000028
        /*0370*/ 	.short	0x010a
        /*0372*/ 	.byte	0x08
	.zero		1


	//   ....[40]....
        /*0374*/ 	.word	0x00001fe0
        /*0378*/ 	.word	0x00000002
        /*037c*/ 	.word	0x00000070
        /*0380*/ 	.short	0x010a
        /*0382*/ 	.byte	0xff
	.zero		1


	//   ....[41]....
        /*0384*/ 	.word	0x000020a0
        /*0388*/ 	.word	0x00000002
        /*038c*/ 	.word	0x00000000
        /*0390*/ 	.short	0x0101
        /*0392*/ 	.byte	0xff
	.zero		1


	//   ....[42]....
        /*0394*/ 	.word	0x00002600
        /*0398*/ 	.word	0x000000ff
        /*039c*/ 	.word	0x00000000
        /*03a0*/ 	.short	0x010a
        /*03a2*/ 	.byte	0x05
	.zero		1


	//   ....[43]....
        /*03a4*/ 	.word	0x00002690
        /*03a8*/ 	.word	0x000000ff
        /*03ac*/ 	.word	0x00000000
        /*03b0*/ 	.short	0x010a
        /*03b2*/ 	.byte	0x05
	.zero		1


	//   ....[44]....
        /*03b4*/ 	.word	0x00002720
        /*03b8*/ 	.word	0x000000ff
        /*03bc*/ 	.word	0x00000000
        /*03c0*/ 	.short	0x010a
        /*03c2*/ 	.byte	0x05
	.zero		1


	//   ....[45]....
        /*03c4*/ 	.word	0x000027b0
        /*03c8*/ 	.word	0x000000ff
        /*03cc*/ 	.word	0x00000000
        /*03d0*/ 	.short	0x010a
        /*03d2*/ 	.byte	0x05
	.zero		1


	//   ....[46]....
        /*03d4*/ 	.word	0x00002850
        /*03d8*/ 	.word	0x00000000
        /*03dc*/ 	.word	0x00000000
        /*03e0*/ 	.short	0x010a
        /*03e2*/ 	.byte	0xff
	.zero		1


	//   ....[47]....
        /*03e4*/ 	.word	0x00002980
        /*03e8*/ 	.word	0x00000000
        /*03ec*/ 	.word	0x000000d0
        /*03f0*/ 	.short	0x010a
        /*03f2*/ 	.byte	0xff
	.zero		1


	//   ....[48]....
        /*03f4*/ 	.word	0x000029f0
        /*03f8*/ 	.word	0x00000004
        /*03fc*/ 	.word	0x00000000
        /*0400*/ 	.short	0x0101
        /*0402*/ 	.byte	0xff
	.zero		1


	//   ....[49]....
        /*0404*/ 	.word	0x00002a10
        /*0408*/ 	.word	0x000000ff
        /*040c*/ 	.word	0x00000080
        /*0410*/ 	.short	0x010a
        /*0412*/ 	.byte	0x05
	.zero		1


	//   ....[50]....
        /*0414*/ 	.word	0x00002b30
        /*0418*/ 	.word	0x00000000
        /*041c*/ 	.word	0x00000070
        /*0420*/ 	.short	0x010a
        /*0422*/ 	.byte	0xff
	.zero		1


	//   ....[51]....
        /*0424*/ 	.word	0x00002c30
        /*0428*/ 	.word	0x00000000
        /*042c*/ 	.word	0x00000000
        /*0430*/ 	.short	0x0101
        /*0432*/ 	.byte	0xff
	.zero		1


	//   ....[52]....
        /*0434*/ 	.word	0x00002cc0
        /*0438*/ 	.word	0x000000ff
        /*043c*/ 	.word	0x00000080
        /*0440*/ 	.short	0x0106
        /*0442*/ 	.byte	0x05
	.zero		1


	//   ....[53]....
        /*0444*/ 	.word	0x00002ce0
        /*0448*/ 	.word	0x000000ff
        /*044c*/ 	.word	0x00000080
        /*0450*/ 	.short	0x010a
        /*0452*/ 	.byte	0x05
	.zero		1


	//   ....[54]....
        /*0454*/ 	.word	0x00002d70
        /*0458*/ 	.word	0x000000ff
        /*045c*/ 	.word	0x00000080
        /*0460*/ 	.short	0x0106
        /*0462*/ 	.byte	0x04
	.zero		1


	//   ....[55]....
        /*0464*/ 	.word	0x00002db0
        /*0468*/ 	.word	0x00000000
        /*046c*/ 	.word	0x00000080
        /*0470*/ 	.short	0x010a
        /*0472*/ 	.byte	0xff
	.zero		1


	//   ....[56]....
        /*0474*/ 	.word	0x00002ff0
        /*0478*/ 	.word	0x000000ff
        /*047c*/ 	.word	0x00000008
        /*0480*/ 	.short	0x010a
        /*0482*/ 	.byte	0x06
	.zero		1


	//   ....[57]....
        /*0484*/ 	.word	0x00003010
        /*0488*/ 	.word	0x000000ff
        /*048c*/ 	.word	0x00000008
        /*0490*/ 	.short	0x010a
        /*0492*/ 	.byte	0x06
	.zero		1


	//   ....[58]....
        /*0494*/ 	.word	0x000031a0
        /*0498*/ 	.word	0x000000ff
        /*049c*/ 	.word	0x00000008
        /*04a0*/ 	.short	0x010a
        /*04a2*/ 	.byte	0x06
	.zero		1


	//   ....[59]....
        /*04a4*/ 	.word	0x000031c0
        /*04a8*/ 	.word	0x000000ff
        /*04ac*/ 	.word	0x00000008
        /*04b0*/ 	.short	0x010a
        /*04b2*/ 	.byte	0x06
	.zero		1


	//   ....[60]....
        /*04b4*/ 	.word	0x00003280
        /*04b8*/ 	.word	0x000000ff
        /*04bc*/ 	.word	0x00000000
        /*04c0*/ 	.short	0x0101
        /*04c2*/ 	.byte	0x07
	.zero		1


	//   ....[61]....
        /*04c4*/ 	.word	0x000035c0
        /*04c8*/ 	.word	0x00000000
        /*04cc*/ 	.word	0x00000070
        /*04d0*/ 	.short	0x010a
        /*04d2*/ 	.byte	0xff
	.zero		1


	//   ....[62]....
        /*04d4*/ 	.word	0x00003680
        /*04d8*/ 	.word	0x00000000
        /*04dc*/ 	.word	0x00000000
        /*04e0*/ 	.short	0x0101
        /*04e2*/ 	.byte	0xff
	.zero		1


	//   ....[63]....
        /*04e4*/ 	.word	0x00003740
        /*04e8*/ 	.word	0x000000ff
        /*04ec*/ 	.word	0x00000000
        /*04f0*/ 	.short	0x010a
        /*04f2*/ 	.byte	0x08
	.zero		1


	//   ....[64]....
        /*04f4*/ 	.word	0x00003750
        /*04f8*/ 	.word	0x000000ff
        /*04fc*/ 	.word	0x000000b0
        /*0500*/ 	.short	0x010a
        /*0502*/ 	.byte	0x09
	.zero		1


	//   ....[65]....
        /*0504*/ 	.word	0x00003800
        /*0508*/ 	.word	0x000000ff
        /*050c*/ 	.word	0x00000000
        /*0510*/ 	.short	0x010a
        /*0512*/ 	.byte	0x08
	.zero		1


	//   ....[66]....
        /*0514*/ 	.word	0x00003930
        /*0518*/ 	.word	0x000000ff
        /*051c*/ 	.word	0x00000000
        /*0520*/ 	.short	0x010a
        /*0522*/ 	.byte	0x1e
	.zero		1


	//   ....[67]....
        /*0524*/ 	.word	0x00003c30
        /*0528*/ 	.word	0x000000ff
        /*052c*/ 	.word	0x00000000
        /*0530*/ 	.short	0x010a
        /*0532*/ 	.byte	0x08
	.zero		1


	//   ....[68]....
        /*0534*/ 	.word	0x00003cc0
        /*0538*/ 	.word	0x000000ff
        /*053c*/ 	.word	0x00000000
        /*0540*/ 	.short	0x010a
        /*0542*/ 	.byte	0x08
	.zero		1


	//   ....[69]....
        /*0544*/ 	.word	0x00003d50
        /*0548*/ 	.word	0x000000ff
        /*054c*/ 	.word	0x00000000
        /*0550*/ 	.short	0x010a
        /*0552*/ 	.byte	0x08
	.zero		1


	//   ....[70]....
        /*0554*/ 	.word	0x00003df0
        /*0558*/ 	.word	0x00000000
        /*055c*/ 	.word	0x00000000
        /*0560*/ 	.short	0x010a
        /*0562*/ 	.byte	0xff
	.zero		1


	//   ....[71]....
        /*0564*/ 	.word	0x00003e30
        /*0568*/ 	.word	0x00000000
        /*056c*/ 	.word	0x00000000
        /*0570*/ 	.short	0x010a
        /*0572*/ 	.byte	0xff
	.zero		1


	//   ....[72]....
        /*0574*/ 	.word	0x00003ea0
        /*0578*/ 	.word	0x000000ff
        /*057c*/ 	.word	0x00000000
        /*0580*/ 	.short	0x0101
        /*0582*/ 	.byte	0x05
	.zero		1


	//   ....[73]....
        /*0584*/ 	.word	0x00003ee0
        /*0588*/ 	.word	0x000000ff
        /*058c*/ 	.word	0x000000f0
        /*0590*/ 	.short	0x010a
        /*0592*/ 	.byte	0x07
	.zero		1


	//   ....[74]....
        /*0594*/ 	.word	0x00003f30
        /*0598*/ 	.word	0x000000ff
        /*059c*/ 	.word	0x00000000
        /*05a0*/ 	.short	0x0101
        /*05a2*/ 	.byte	0x05
	.zero		1


	//   ....[75]....
        /*05a4*/ 	.word	0x00004340
        /*05a8*/ 	.word	0x00000000
        /*05ac*/ 	.word	0x00000070
        /*05b0*/ 	.short	0x010a
        /*05b2*/ 	.byte	0xff
	.zero		1


	//   ....[76]....
        /*05b4*/ 	.word	0x00004430
        /*05b8*/ 	.word	0x00000000
        /*05bc*/ 	.word	0x00000000
        /*05c0*/ 	.short	0x0101
        /*05c2*/ 	.byte	0xff
	.zero		1


	//   ....[77]....
        /*05c4*/ 	.word	0x00004750
        /*05c8*/ 	.word	0x000000ff
        /*05cc*/ 	.word	0x00000068
        /*05d0*/ 	.short	0x010a
        /*05d2*/ 	.byte	0x06
	.zero		1


	//   ....[78]....
        /*05d4*/ 	.word	0x000048d0
        /*05d8*/ 	.word	0x000000ff
        /*05dc*/ 	.word	0x00000058
        /*05e0*/ 	.short	0x010a
        /*05e2*/ 	.byte	0x06
	.zero		1


	//   ....[79]....
        /*05e4*/ 	.word	0x00004c00
        /*05e8*/ 	.word	0x000000ff
        /*05ec*/ 	.word	0x00000050
        /*05f0*/ 	.short	0x010b
        /*05f2*/ 	.byte	0x06
	.zero		1


	//   ....[80]....
        /*05f4*/ 	.word	0x00004c20
        /*05f8*/ 	.word	0x000000ff
        /*05fc*/ 	.word	0x00000000
        /*0600*/ 	.short	0x0101
        /*0602*/ 	.byte	0x25
	.zero		1


	//   ....[81]....
        /*0604*/ 	.word	0x00004c60
        /*0608*/ 	.word	0x00000000
        /*060c*/ 	.word	0x00000058
        /*0610*/ 	.short	0x010a
        /*0612*/ 	.byte	0xff
	.zero		1


	//   ....[82]....
        /*0614*/ 	.word	0x00004f90
        /*0618*/ 	.word	0x00000000
        /*061c*/ 	.word	0x00000070
        /*0620*/ 	.short	0x010a
        /*0622*/ 	.byte	0xff
	.zero		1


	//   ....[83]....
        /*0624*/ 	.word	0x000050a0
        /*0628*/ 	.word	0x00000000
        /*062c*/ 	.word	0x00000000
        /*0630*/ 	.short	0x0101
        /*0632*/ 	.byte	0xff
	.zero		1


	//   ....[84]....
        /*0634*/ 	.word	0x00005a40
        /*0638*/ 	.word	0x000000ff
        /*063c*/ 	.word	0x00000050
        /*0640*/ 	.short	0x010a
        /*0642*/ 	.byte	0x2b
	.zero		1


	//   ....[85]....
        /*0644*/ 	.word	0x00005a50
        /*0648*/ 	.word	0x000000b5
        /*064c*/ 	.word	0x00000090
        /*0650*/ 	.short	0x010a
        /*0652*/ 	.byte	0xff
	.zero		1


	//   ....[86]....
        /*0654*/ 	.word	0x00005be0
        /*0658*/ 	.word	0x000000ff
        /*065c*/ 	.word	0x00000050
        /*0660*/ 	.short	0x010a
        /*0662*/ 	.byte	0x2b
	.zero		1


	//   ....[87]....
        /*0664*/ 	.word	0x00005ce0
        /*0668*/ 	.word	0x000000ff
        /*066c*/ 	.word	0x00000000
        /*0670*/ 	.short	0x0101
        /*0672*/ 	.byte	0x04
	.zero		1


	//   ....[88]....
        /*0674*/ 	.word	0x00005d40
        /*0678*/ 	.word	0x000000b5
        /*067c*/ 	.word	0x00000090
        /*0680*/ 	.short	0x010a
        /*0682*/ 	.byte	0xff
	.zero		1


	//   ....[89]....
        /*0684*/ 	.word	0x00005fe0
        /*0688*/ 	.word	0x000000b5
        /*068c*/ 	.word	0x00000000
        /*0690*/ 	.short	0x0101
        /*0692*/ 	.byte	0xff
	.zero		1


	//   ....[90]....
        /*0694*/ 	.word	0x000071a0
        /*0698*/ 	.word	0x00000003
        /*069c*/ 	.word	0x000000e0
        /*06a0*/ 	.short	0x010a
        /*06a2*/ 	.byte	0xff
	.zero		1


	//   ....[91]....
        /*06a4*/ 	.word	0x00007200
        /*06a8*/ 	.word	0x00000002
        /*06ac*/ 	.word	0x00000028
        /*06b0*/ 	.short	0x010a
        /*06b2*/ 	.byte	0xff
	.zero		1


	//   ....[92]....
        /*06b4*/ 	.word	0x00007260
        /*06b8*/ 	.word	0x00000002
        /*06bc*/ 	.word	0x00000028
        /*06c0*/ 	.short	0x010a
        /*06c2*/ 	.byte	0xff
	.zero		1


	//   ....[93]....
        /*06c4*/ 	.word	0x000072b0
        /*06c8*/ 	.word	0x00000002
        /*06cc*/ 	.word	0x00000070
        /*06d0*/ 	.short	0x010a
        /*06d2*/ 	.byte	0xff
	.zero		1


	//   ....[94]....
        /*06d4*/ 	.word	0x00007310
        /*06d8*/ 	.word	0x00000000
        /*06dc*/ 	.word	0x00000000
        /*06e0*/ 	.short	0x010a
        /*06e2*/ 	.byte	0xff
	.zero		1


	//   ....[95]....
        /*06e4*/ 	.word	0x00007370
        /*06e8*/ 	.word	0x00000000
        /*06ec*/ 	.word	0x00000000
        /*06f0*/ 	.short	0x010a
        /*06f2*/ 	.byte	0xff
	.zero		1


	//   ....[96]....
        /*06f4*/ 	.word	0x000073d0
        /*06f8*/ 	.word	0x00000000
        /*06fc*/ 	.word	0x00000000
        /*0700*/ 	.short	0x010a
        /*0702*/ 	.byte	0xff
	.zero		1


	//   ....[97]....
        /*0704*/ 	.word	0x00007430
        /*0708*/ 	.word	0x00000000
        /*070c*/ 	.word	0x00000000
        /*0710*/ 	.short	0x010a
        /*0712*/ 	.byte	0xff
	.zero		1


	//   ....[98]....
        /*0714*/ 	.word	0x00007480
        /*0718*/ 	.word	0x00000000
        /*071c*/ 	.word	0x000000d0
        /*0720*/ 	.short	0x010a
        /*0722*/ 	.byte	0xff
	.zero		1


	//   ....[99]....
        /*0724*/ 	.word	0x000074e0
        /*0728*/ 	.word	0x00000000
        /*072c*/ 	.word	0x00000080
        /*0730*/ 	.short	0x010a
        /*0732*/ 	.byte	0xff
	.zero		1


	//   ....[100]....
        /*0734*/ 	.word	0x00007530
        /*0738*/ 	.word	0x00000000
        /*073c*/ 	.word	0x00000070
        /*0740*/ 	.short	0x010a
        /*0742*/ 	.byte	0xff
	.zero		1


	//   ....[101]....
        /*0744*/ 	.word	0x00007590
        /*0748*/ 	.word	0x00000000
        /*074c*/ 	.word	0x00000080
        /*0750*/ 	.short	0x010a
        /*0752*/ 	.byte	0xff
	.zero		1


	//   ....[102]....
        /*0754*/ 	.word	0x000075f0
        /*0758*/ 	.word	0x00000004
        /*075c*/ 	.word	0x00000008
        /*0760*/ 	.short	0x010a
        /*0762*/ 	.byte	0xff
	.zero		1


	//   ....[103]....
        /*0764*/ 	.word	0x000076d0
        /*0768*/ 	.word	0x00000002
        /*076c*/ 	.word	0x00000008
        /*0770*/ 	.short	0x010a
        /*0772*/ 	.byte	0xff
	.zero		1


	//   ....[104]....
        /*0774*/ 	.word	0x00007720
        /*0778*/ 	.word	0x00000000
        /*077c*/ 	.word	0x00000070
        /*0780*/ 	.short	0x010a
        /*0782*/ 	.byte	0xff
	.zero		1


	//   ....[105]....
        /*0784*/ 	.word	0x00007780
        /*0788*/ 	.word	0x00000000
        /*078c*/ 	.word	0x000000b0
        /*0790*/ 	.short	0x010a
        /*0792*/ 	.byte	0xff
	.zero		1


	//   ....[106]....
        /*0794*/ 	.word	0x000077e0
        /*0798*/ 	.word	0x00000000
        /*079c*/ 	.word	0x00000000
        /*07a0*/ 	.short	0x010a
        /*07a2*/ 	.byte	0xff
	.zero		1


	//   ....[107]....
        /*07a4*/ 	.word	0x00007840
        /*07a8*/ 	.word	0x00000000
        /*07ac*/ 	.word	0x00000000
        /*07b0*/ 	.short	0x010a
        /*07b2*/ 	.byte	0xff
	.zero		1


	//   ....[108]....
        /*07b4*/ 	.word	0x000078a0
        /*07b8*/ 	.word	0x00000000
        /*07bc*/ 	.word	0x00000000
        /*07c0*/ 	.short	0x010a
        /*07c2*/ 	.byte	0xff
	.zero		1


	//   ....[109]....
        /*07c4*/ 	.word	0x00007900
        /*07c8*/ 	.word	0x00000000
        /*07cc*/ 	.word	0x00000000
        /*07d0*/ 	.short	0x010a
        /*07d2*/ 	.byte	0xff
	.zero		1


	//   ....[110]....
        /*07d4*/ 	.word	0x00007960
        /*07d8*/ 	.word	0x00000000
        /*07dc*/ 	.word	0x000000f0
        /*07e0*/ 	.short	0x010a
        /*07e2*/ 	.byte	0xff
	.zero		1


	//   ....[111]....
        /*07e4*/ 	.word	0x000079b0
        /*07e8*/ 	.word	0x00000000
        /*07ec*/ 	.word	0x00000070
        /*07f0*/ 	.short	0x010a
        /*07f2*/ 	.byte	0xff
	.zero		1


	//   ....[112]....
        /*07f4*/ 	.word	0x00007a10
        /*07f8*/ 	.word	0x00000000
        /*07fc*/ 	.word	0x00000068
        /*0800*/ 	.short	0x010a
        /*0802*/ 	.byte	0xff
	.zero		1


	//   ....[113]....
        /*0804*/ 	.word	0x00007a70
        /*0808*/ 	.word	0x00000003
        /*080c*/ 	.word	0x00000058
        /*0810*/ 	.short	0x010a
        /*0812*/ 	.byte	0xff
	.zero		1


	//   ....[114]....
        /*0814*/ 	.word	0x00007ac0
        /*0818*/ 	.word	0x00000000
        /*081c*/ 	.word	0x00000070
        /*0820*/ 	.short	0x010a
        /*0822*/ 	.byte	0xff
	.zero		1


	//   ....[115]....
        /*0824*/ 	.word	0x00007b20
        /*0828*/ 	.word	0x00000000
        /*082c*/ 	.word	0x00000050
        /*0830*/ 	.short	0x010a
        /*0832*/ 	.byte	0xff
	.zero		1


	//   ....[116]....
        /*0834*/ 	.word	0x00007b70
        /*0838*/ 	.word	0x000000b5
        /*083c*/ 	.word	0x00000090
        /*0840*/ 	.short	0x010a
        /*0842*/ 	.byte	0xff
	.zero		1


	//----- nvinfo : EIATTR_NUM_MBARRIERS
	.align		4
.L_47:
        /*0844*/ 	.byte	0x03, 0x38
        /*0846*/ 	.short	0x001f


	//----- nvinfo : EIATTR_EXIT_INSTR_OFFSETS
	.align		4
        /*0848*/ 	.byte	0x04, 0x1c
        /*084a*/ 	.short	(.L_49 - .L_48)


	//   ....[0]....
.L_48:
        /*084c*/ 	.word	0x00002880


	//   ....[1]....
        /*0850*/ 	.word	0x00002d80


	//   ....[2]....
        /*0854*/ 	.word	0x00002de0


	//   ....[3]....
        /*0858*/ 	.word	0x00004160


	//   ....[4]....
        /*085c*/ 	.word	0x00004c90


	//   ....[5]....
        /*0860*/ 	.word	0x00004cd0


	//   ....[6]....
        /*0864*/ 	.word	0x00007190


	//----- nvinfo : EIATTR_MAX_THREADS
	.align		4
.L_49:
        /*0868*/ 	.byte	0x04, 0x05
        /*086a*/ 	.short	(.L_51 - .L_50)
.L_50:
        /*086c*/ 	.word	0x00000100
        /*0870*/ 	.word	0x00000001
        /*0874*/ 	.word	0x00000001


	//----- nvinfo : EIATTR_CRS_STACK_SIZE
	.align		4
.L_51:
        /*0878*/ 	.byte	0x04, 0x1e
        /*087a*/ 	.short	(.L_53 - .L_52)
.L_52:
        /*087c*/ 	.word	0x00000000


	//----- nvinfo : EIATTR_CBANK_PARAM_SIZE
	.align		4
.L_53:
        /*0880*/ 	.byte	0x03, 0x19
        /*0882*/ 	.short	0x0800


	//----- nvinfo : EIATTR_PARAM_CBANK
	.align		4
        /*0884*/ 	.byte	0x04, 0x0a
        /*0886*/ 	.short	(.L_55 - .L_54)
	.align		4
.L_54:
        /*0888*/ 	.word	index@(.nv.constant0._ZN7cutlass13device_kernelINS_4gemm6kernel13GemmUniversalIN4cute5tupleIJiiiiEEENS1_10collective13CollectiveMmaINS1_35MainloopSm100TmaUmmaWarpSpecializedILi5ELi2ELi4ENS5_IJNS4_1CILi2EEENSA_ILi1EEESC_EEEEENS5_IJNSA_ILi256EEENSA_ILi64EEENSA_ILi128EEEEEENS_12float_e5m2_tENS5_IJlSC_lEEESJ_SK_NS4_8TiledMMAINS4_8MMA_AtomIJNS4_10MMA_TraitsINS4_25SM100_MMA_F8F6F4_2x1SM_SSEJSJ_SJ_fSF_SG_NS4_17integral_constantINS4_4UMMA5MajorELSR_0EEESS_NSP_INSQ_7ScaleInELST_0EEESU_EEEEEENS4_6LayoutINS5_IJSC_SC_SC_EEENS5_IJNSA_ILi0EEESZ_SZ_EEEEENS5_IJNS4_10UnderscoreES12_S12_EEEEENS4_18SM100_TMA_2SM_LOADENS4_14ComposedLayoutINS4_7SwizzleILi3ELi4ELi3EEENS4_18smem_ptr_flag_bitsILi8EEENSX_INS5_IJNSA_ILi8EEESH_EEENS5_IJSH_SC_EEEEEEEvNS4_8identityES15_S1F_vS1G_EENS_8epilogue10collective18CollectiveEpilogueINS1I_23Sm100TmaWarpSpecializedILi1ELi1ELi64ELb0ELb0EEEJNS5_IJSH_SG_SH_EEENS5_IJNSX_ISH_SC_EENSX_ISG_SC_EEEEESJ_SK_SJ_SK_NS1I_6fusion15FusionCallbacksIS1M_NS1R_17LinearCombinationISJ_fSJ_fLNS_15FloatRoundStyleE2EEES1N_S1Q_JEEENS4_5SM1004TMEM4LOAD26SM100_TMEM_LOAD_32dp32b64xENS4_13SM90_TMA_LOADENS16_INS17_ILi2ELi4ELi3EEES1A_NSX_INS5_IJS1B_SG_EEENS5_IJSG_SC_EEEEEEENS4_39AutoVectorizingCopyWithAssumedAlignmentILi128EEENS4_14SM90_TMA_STOREES26_S28_S28_EEEvvEEEEvNT_6ParamsE)
        /*088c*/ 	.short	0x0380
        /*088e*/ 	.short	0x0800


	//----- nvinfo : EIATTR_SW_WAR
	.align		4
.L_55:
        /*0890*/ 	.byte	0x04, 0x36
        /*0892*/ 	.short	(.L_57 - .L_56)
.L_56:
        /*0894*/ 	.word	0x00000008
.L_57:


//--------------------- .nv.callgraph             --------------------------
	.section	.nv.callgraph,"",@"SHT_CUDA_CALLGRAPH"
	.align	4
	.sectionentsize	8
	.align		4
        /*0000*/ 	.word	0x00000000
	.align		4
        /*0004*/ 	.word	0xffffffff
	.align		4
        /*0008*/ 	.word	index@(_ZN7cutlass13device_kernelINS_4gemm6kernel13GemmUniversalIN4cute5tupleIJiiiiEEENS1_10collective13CollectiveMmaINS1_35MainloopSm100TmaUmmaWarpSpecializedILi5ELi2ELi4ENS5_IJNS4_1CILi2EEENSA_ILi1EEESC_EEEEENS5_IJNSA_ILi256EEENSA_ILi64EEENSA_ILi128EEEEEENS_12float_e5m2_tENS5_IJlSC_lEEESJ_SK_NS4_8TiledMMAINS4_8MMA_AtomIJNS4_10MMA_TraitsINS4_25SM100_MMA_F8F6F4_2x1SM_SSEJSJ_SJ_fSF_SG_NS4_17integral_constantINS4_4UMMA5MajorELSR_0EEESS_NSP_INSQ_7ScaleInELST_0EEESU_EEEEEENS4_6LayoutINS5_IJSC_SC_SC_EEENS5_IJNSA_ILi0EEESZ_SZ_EEEEENS5_IJNS4_10UnderscoreES12_S12_EEEEENS4_18SM100_TMA_2SM_LOADENS4_14ComposedLayoutINS4_7SwizzleILi3ELi4ELi3EEENS4_18smem_ptr_flag_bitsILi8EEENSX_INS5_IJNSA_ILi8EEESH_EEENS5_IJSH_SC_EEEEEEEvNS4_8identityES15_S1F_vS1G_EENS_8epilogue10collective18CollectiveEpilogueINS1I_23Sm100TmaWarpSpecializedILi1ELi1ELi64ELb0ELb0EEEJNS5_IJSH_SG_SH_EEENS5_IJNSX_ISH_SC_EENSX_ISG_SC_EEEEESJ_SK_SJ_SK_NS1I_6fusion15FusionCallbacksIS1M_NS1R_17LinearCombinationISJ_fSJ_fLNS_15FloatRoundStyleE2EEES1N_S1Q_JEEENS4_5SM1004TMEM4LOAD26SM100_TMEM_LOAD_32dp32b64xENS4_13SM90_TMA_LOADENS16_INS17_ILi2ELi4ELi3EEES1A_NSX_INS5_IJS1B_SG_EEENS5_IJSG_SC_EEEEEEENS4_39AutoVectorizingCopyWithAssumedAlignmentILi128EEENS4_14SM90_TMA_STOREES26_S28_S28_EEEvvEEEEvNT_6ParamsE)
	.align		4
        /*000c*/ 	.word	index@(__assertfail)
	.align		4
        /*0010*/ 	.word	0x00000000
	.align		4
        /*0014*/ 	.word	0xfffffffe
	.align		4
        /*0018*/ 	.word	0x00000000
	.align		4
        /*001c*/ 	.word	0xfffffffd
	.align		4
        /*0020*/ 	.word	0x00000000
	.align		4
        /*0024*/ 	.word	0xfffffffc


//--------------------- .nv.constant4             --------------------------
	.section	.nv.constant4,"a",@progbits
	.align	8
	.align		8
.nv.constant4:
        /*0000*/ 	.dword	__assertfail
	.align		8
        /*0008*/ 	.dword	__unnamed_1
	.align		8
        /*0010*/ 	.dword	__unnamed_2
	.align		8
        /*0018*/ 	.dword	_ZN39_INTERNAL_b32ada78_4_k_cu_f5c72048_92844cuda3std3__45__cpo5beginE
	.align		8
        /*0020*/ 	.dword	_ZN39_INTERNAL_b32ada78_4_k_cu_f5c72048_92844cuda3std3__45__cpo3endE
	.align		8
        /*0028*/ 	.dword	_ZN39_INTERNAL_b32ada78_4_k_cu_f5c72048_92844cuda3std3__45__cpo6cbeginE
	.align		8
        /*0030*/ 	.dword	_ZN39_INTERNAL_b32ada78_4_k_cu_f5c72048_92844cuda3std3__45__cpo4cendE
	.align		8
        /*0038*/ 	.dword	_ZN39_INTERNAL_b32ada78_4_k_cu_f5c72048_92844cuda3std3__441_GLOBAL__N__b32ada78_4_k_cu_f5c72048_92846ignoreE
	.align		8
        /*0040*/ 	.dword	_ZN39_INTERNAL_b32ada78_4_k_cu_f5c72048_92844cuda3std3__419piecewise_constructE
	.align		8
        /*0048*/ 	.dword	_ZN39_INTERNAL_b32ada78_4_k_cu_f5c72048_92844cuda3std3__48in_placeE
	.align		8
        /*0050*/ 	.dword	_ZN39_INTERNAL_b32ada78_4_k_cu_f5c72048_92844cuda3std6ranges3__45__cpo4swapE
	.align		8
        /*0058*/ 	.dword	_ZN39_INTERNAL_b32ada78_4_k_cu_f5c72048_92844cuda3std6ranges3__45__cpo9iter_moveE
	.align		8
        /*0060*/ 	.dword	_ZN39_INTERNAL_b32ada78_4_k_cu_f5c72048_92844cute7productE
	.align		8
        /*0068*/ 	.dword	_ZN39_INTERNAL_b32ada78_4_k_cu_f5c72048_92844cute1_E
	.align		8
        /*0070*/ 	.dword	$str$25
	.align		8
        /*0078*/ 	.dword	$str$26
	.align		8
        /*0080*/ 	.dword	$str$27
	.align		8
        /*0088*/ 	.dword	$str$28


//--------------------- .text._ZN7cutlass13device_kernelINS_4gemm6kernel13GemmUniversalIN4cute5tupleIJiiiiEEENS1_10collective13CollectiveMmaINS1_35MainloopSm100TmaUmmaWarpSpecializedILi5ELi2ELi4ENS5_IJNS4_1CILi2EEENSA_ILi1EEESC_EEEEENS5_IJNSA_ILi256EEENSA_ILi64EEENSA_ILi128EEEEEENS_12float_e5m2_tENS5_IJlSC_lEEESJ_SK_NS4_8TiledMMAINS4_8MMA_AtomIJNS4_10MMA_TraitsINS4_25SM100_MMA_F8F6F4_2x1SM_SSEJSJ_SJ_fSF_SG_NS4_17integral_constantINS4_4UMMA5MajorELSR_0EEESS_NSP_INSQ_7ScaleInELST_0EEESU_EEEEEENS4_6LayoutINS5_IJSC_SC_SC_EEENS5_IJNSA_ILi0EEESZ_SZ_EEEEENS5_IJNS4_10UnderscoreES12_S12_EEEEENS4_18SM100_TMA_2SM_LOADENS4_14ComposedLayoutINS4_7SwizzleILi3ELi4ELi3EEENS4_18smem_ptr_flag_bitsILi8EEENSX_INS5_IJNSA_ILi8EEESH_EEENS5_IJSH_SC_EEEEEEEvNS4_8identityES15_S1F_vS1G_EENS_8epilogue10collective18CollectiveEpilogueINS1I_23Sm100TmaWarpSpecializedILi1ELi1ELi64ELb0ELb0EEEJNS5_IJSH_SG_SH_EEENS5_IJNSX_ISH_SC_EENSX_ISG_SC_EEEEESJ_SK_SJ_SK_NS1I_6fusion15FusionCallbacksIS1M_NS1R_17LinearCombinationISJ_fSJ_fLNS_15FloatRoundStyleE2EEES1N_S1Q_JEEENS4_5SM1004TMEM4LOAD26SM100_TMEM_LOAD_32dp32b64xENS4_13SM90_TMA_LOADENS16_INS17_ILi2ELi4ELi3EEES1A_NSX_INS5_IJS1B_SG_EEENS5_IJSG_SC_EEEEEEENS4_39AutoVectorizingCopyWithAssumedAlignmentILi128EEENS4_14SM90_TMA_STOREES26_S28_S28_EEEvvEEEEvNT_6ParamsE --------------------------
	.section	.text._ZN7cutlass13device_kernelINS_4gemm6kernel13GemmUniversalIN4cute5tupleIJiiiiEEENS1_10collective13CollectiveMmaINS1_35MainloopSm100TmaUmmaWarpSpecializedILi5ELi2ELi4ENS5_IJNS4_1CILi2EEENSA_ILi1EEESC_EEEEENS5_IJNSA_ILi256EEENSA_ILi64EEENSA_ILi128EEEEEENS_12float_e5m2_tENS5_IJlSC_lEEESJ_SK_NS4_8TiledMMAINS4_8MMA_AtomIJNS4_10MMA_TraitsINS4_25SM100_MMA_F8F6F4_2x1SM_SSEJSJ_SJ_fSF_SG_NS4_17integral_constantINS4_4UMMA5MajorELSR_0EEESS_NSP_INSQ_7ScaleInELST_0EEESU_EEEEEENS4_6LayoutINS5_IJSC_SC_SC_EEENS5_IJNSA_ILi0EEESZ_SZ_EEEEENS5_IJNS4_10UnderscoreES12_S12_EEEEENS4_18SM100_TMA_2SM_LOADENS4_14ComposedLayoutINS4_7SwizzleILi3ELi4ELi3EEENS4_18smem_ptr_flag_bitsILi8EEENSX_INS5_IJNSA_ILi8EEESH_EEENS5_IJSH_SC_EEEEEEEvNS4_8identityES15_S1F_vS1G_EENS_8epilogue10collective18CollectiveEpilogueINS1I_23Sm100TmaWarpSpecializedILi1ELi1ELi64ELb0ELb0EEEJNS5_IJSH_SG_SH_EEENS5_IJNSX_ISH_SC_EENSX_ISG_SC_EEEEESJ_SK_SJ_SK_NS1I_6fusion15FusionCallbacksIS1M_NS1R_17LinearCombinationISJ_fSJ_fLNS_15FloatRoundStyleE2EEES1N_S1Q_JEEENS4_5SM1004TMEM4LOAD26SM100_TMEM_LOAD_32dp32b64xENS4_13SM90_TMA_LOADENS16_INS17_ILi2ELi4ELi3EEES1A_NSX_INS5_IJS1B_SG_EEENS5_IJSG_SC_EEEEEEENS4_39AutoVectorizingCopyWithAssumedAlignmentILi128EEENS4_14SM90_TMA_STOREES26_S28_S28_EEEvvEEEEvNT_6ParamsE,"ax",@progbits
	.align	128
.text._ZN7cutlass13device_kernelINS_4gemm6kernel13GemmUniversalIN4cute5tupleIJiiiiEEENS1_10collective13CollectiveMmaINS1_35MainloopSm100TmaUmmaWarpSpecializedILi5ELi2ELi4ENS5_IJNS4_1CILi2EEENSA_ILi1EEESC_EEEEENS5_IJNSA_ILi256EEENSA_ILi64EEENSA_ILi128EEEEEENS_12float_e5m2_tENS5_IJlSC_lEEESJ_SK_NS4_8TiledMMAINS4_8MMA_AtomIJNS4_10MMA_TraitsINS4_25SM100_MMA_F8F6F4_2x1SM_SSEJSJ_SJ_fSF_SG_NS4_17integral_constantINS4_4UMMA5MajorELSR_0EEESS_NSP_INSQ_7ScaleInELST_0EEESU_EEEEEENS4_6LayoutINS5_IJSC_SC_SC_EEENS5_IJNSA_ILi0EEESZ_SZ_EEEEENS5_IJNS4_10UnderscoreES12_S12_EEEEENS4_18SM100_TMA_2SM_LOADENS4_14ComposedLayoutINS4_7SwizzleILi3ELi4ELi3EEENS4_18smem_ptr_flag_bitsILi8EEENSX_INS5_IJNSA_ILi8EEESH_EEENS5_IJSH_SC_EEEEEEEvNS4_8identityES15_S1F_vS1G_EENS_8epilogue10collective18CollectiveEpilogueINS1I_23Sm100TmaWarpSpecializedILi1ELi1ELi64ELb0ELb0EEEJNS5_IJSH_SG_SH_EEENS5_IJNSX_ISH_SC_EENSX_ISG_SC_EEEEESJ_SK_SJ_SK_NS1I_6fusion15FusionCallbacksIS1M_NS1R_17LinearCombinationISJ_fSJ_fLNS_15FloatRoundStyleE2EEES1N_S1Q_JEEENS4_5SM1004TMEM4LOAD26SM100_TMEM_LOAD_32dp32b64xENS4_13SM90_TMA_LOADENS16_INS17_ILi2ELi4ELi3EEES1A_NSX_INS5_IJS1B_SG_EEENS5_IJSG_SC_EEEEEEENS4_39AutoVectorizingCopyWithAssumedAlignmentILi128EEENS4_14SM90_TMA_STOREES26_S28_S28_EEEvvEEEEvNT_6ParamsE:
        .type           _ZN7cutlass13device_kernelINS_4gemm6kernel13GemmUniversalIN4cute5tupleIJiiiiEEENS1_10collective13CollectiveMmaINS1_35MainloopSm100TmaUmmaWarpSpecializedILi5ELi2ELi4ENS5_IJNS4_1CILi2EEENSA_ILi1EEESC_EEEEENS5_IJNSA_ILi256EEENSA_ILi64EEENSA_ILi128EEEEEENS_12float_e5m2_tENS5_IJlSC_lEEESJ_SK_NS4_8TiledMMAINS4_8MMA_AtomIJNS4_10MMA_TraitsINS4_25SM100_MMA_F8F6F4_2x1SM_SSEJSJ_SJ_fSF_SG_NS4_17integral_constantINS4_4UMMA5MajorELSR_0EEESS_NSP_INSQ_7ScaleInELST_0EEESU_EEEEEENS4_6LayoutINS5_IJSC_SC_SC_EEENS5_IJNSA_ILi0EEESZ_SZ_EEEEENS5_IJNS4_10UnderscoreES12_S12_EEEEENS4_18SM100_TMA_2SM_LOADENS4_14ComposedLayoutINS4_7SwizzleILi3ELi4ELi3EEENS4_18smem_ptr_flag_bitsILi8EEENSX_INS5_IJNSA_ILi8EEESH_EEENS5_IJSH_SC_EEEEEEEvNS4_8identityES15_S1F_vS1G_EENS_8epilogue10collective18CollectiveEpilogueINS1I_23Sm100TmaWarpSpecializedILi1ELi1ELi64ELb0ELb0EEEJNS5_IJSH_SG_SH_EEENS5_IJNSX_ISH_SC_EENSX_ISG_SC_EEEEESJ_SK_SJ_SK_NS1I_6fusion15FusionCallbacksIS1M_NS1R_17LinearCombinationISJ_fSJ_fLNS_15FloatRoundStyleE2EEES1N_S1Q_JEEENS4_5SM1004TMEM4LOAD26SM100_TMEM_LOAD_32dp32b64xENS4_13SM90_TMA_LOADENS16_INS17_ILi2ELi4ELi3EEES1A_NSX_INS5_IJS1B_SG_EEENS5_IJSG_SC_EEEEEEENS4_39AutoVectorizingCopyWithAssumedAlignmentILi128EEENS4_14SM90_TMA_STOREES26_S28_S28_EEEvvEEEEvNT_6ParamsE,@function
        .size           _ZN7cutlass13device_kernelINS_4gemm6kernel13GemmUniversalIN4cute5tupleIJiiiiEEENS1_10collective13CollectiveMmaINS1_35MainloopSm100TmaUmmaWarpSpecializedILi5ELi2ELi4ENS5_IJNS4_1CILi2EEENSA_ILi1EEESC_EEEEENS5_IJNSA_ILi256EEENSA_ILi64EEENSA_ILi128EEEEEENS_12float_e5m2_tENS5_IJlSC_lEEESJ_SK_NS4_8TiledMMAINS4_8MMA_AtomIJNS4_10MMA_TraitsINS4_25SM100_MMA_F8F6F4_2x1SM_SSEJSJ_SJ_fSF_SG_NS4_17integral_constantINS4_4UMMA5MajorELSR_0EEESS_NSP_INSQ_7ScaleInELST_0EEESU_EEEEEENS4_6LayoutINS5_IJSC_SC_SC_EEENS5_IJNSA_ILi0EEESZ_SZ_EEEEENS5_IJNS4_10UnderscoreES12_S12_EEEEENS4_18SM100_TMA_2SM_LOADENS4_14ComposedLayoutINS4_7SwizzleILi3ELi4ELi3EEENS4_18smem_ptr_flag_bitsILi8EEENSX_INS5_IJNSA_ILi8EEESH_EEENS5_IJSH_SC_EEEEEEEvNS4_8identityES15_S1F_vS1G_EENS_8epilogue10collective18CollectiveEpilogueINS1I_23Sm100TmaWarpSpecializedILi1ELi1ELi64ELb0ELb0EEEJNS5_IJSH_SG_SH_EEENS5_IJNSX_ISH_SC_EENSX_ISG_SC_EEEEESJ_SK_SJ_SK_NS1I_6fusion15FusionCallbacksIS1M_NS1R_17LinearCombinationISJ_fSJ_fLNS_15FloatRoundStyleE2EEES1N_S1Q_JEEENS4_5SM1004TMEM4LOAD26SM100_TMEM_LOAD_32dp32b64xENS4_13SM90_TMA_LOADENS16_INS17_ILi2ELi4ELi3EEES1A_NSX_INS5_IJS1B_SG_EEENS5_IJSG_SC_EEEEEEENS4_39AutoVectorizingCopyWithAssumedAlignmentILi128EEENS4_14SM90_TMA_STOREES26_S28_S28_EEEvvEEEEvNT_6ParamsE,(.L_x_152 - _ZN7cutlass13device_kernelINS_4gemm6kernel13GemmUniversalIN4cute5tupleIJiiiiEEENS1_10collective13CollectiveMmaINS1_35MainloopSm100TmaUmmaWarpSpecializedILi5ELi2ELi4ENS5_IJNS4_1CILi2EEENSA_ILi1EEESC_EEEEENS5_IJNSA_ILi256EEENSA_ILi64EEENSA_ILi128EEEEEENS_12float_e5m2_tENS5_IJlSC_lEEESJ_SK_NS4_8TiledMMAINS4_8MMA_AtomIJNS4_10MMA_TraitsINS4_25SM100_MMA_F8F6F4_2x1SM_SSEJSJ_SJ_fSF_SG_NS4_17integral_constantINS4_4UMMA5MajorELSR_0EEESS_NSP_INSQ_7ScaleInELST_0EEESU_EEEEEENS4_6LayoutINS5_IJSC_SC_SC_EEENS5_IJNSA_ILi0EEESZ_SZ_EEEEENS5_IJNS4_10UnderscoreES12_S12_EEEEENS4_18SM100_TMA_2SM_LOADENS4_14ComposedLayoutINS4_7SwizzleILi3ELi4ELi3EEENS4_18smem_ptr_flag_bitsILi8EEENSX_INS5_IJNSA_ILi8EEESH_EEENS5_IJSH_SC_EEEEEEEvNS4_8identityES15_S1F_vS1G_EENS_8epilogue10collective18CollectiveEpilogueINS1I_23Sm100TmaWarpSpecializedILi1ELi1ELi64ELb0ELb0EEEJNS5_IJSH_SG_SH_EEENS5_IJNSX_ISH_SC_EENSX_ISG_SC_EEEEESJ_SK_SJ_SK_NS1I_6fusion15FusionCallbacksIS1M_NS1R_17LinearCombinationISJ_fSJ_fLNS_15FloatRoundStyleE2EEES1N_S1Q_JEEENS4_5SM1004TMEM4LOAD26SM100_TMEM_LOAD_32dp32b64xENS4_13SM90_TMA_LOADENS16_INS17_ILi2ELi4ELi3EEES1A_NSX_INS5_IJS1B_SG_EEENS5_IJSG_SC_EEEEEEENS4_39AutoVectorizingCopyWithAssumedAlignmentILi128EEENS4_14SM90_TMA_STOREES26_S28_S28_EEEvvEEEEvNT_6ParamsE)
        .other          _ZN7cutlass13device_kernelINS_4gemm6kernel13GemmUniversalIN4cute5tupleIJiiiiEEENS1_10collective13CollectiveMmaINS1_35MainloopSm100TmaUmmaWarpSpecializedILi5ELi2ELi4ENS5_IJNS4_1CILi2EEENSA_ILi1EEESC_EEEEENS5_IJNSA_ILi256EEENSA_ILi64EEENSA_ILi128EEEEEENS_12float_e5m2_tENS5_IJlSC_lEEESJ_SK_NS4_8TiledMMAINS4_8MMA_AtomIJNS4_10MMA_TraitsINS4_25SM100_MMA_F8F6F4_2x1SM_SSEJSJ_SJ_fSF_SG_NS4_17integral_constantINS4_4UMMA5MajorELSR_0EEESS_NSP_INSQ_7ScaleInELST_0EEESU_EEEEEENS4_6LayoutINS5_IJSC_SC_SC_EEENS5_IJNSA_ILi0EEESZ_SZ_EEEEENS5_IJNS4_10UnderscoreES12_S12_EEEEENS4_18SM100_TMA_2SM_LOADENS4_14ComposedLayoutINS4_7SwizzleILi3ELi4ELi3EEENS4_18smem_ptr_flag_bitsILi8EEENSX_INS5_IJNSA_ILi8EEESH_EEENS5_IJSH_SC_EEEEEEEvNS4_8identityES15_S1F_vS1G_EENS_8epilogue10collective18CollectiveEpilogueINS1I_23Sm100TmaWarpSpecializedILi1ELi1ELi64ELb0ELb0EEEJNS5_IJSH_SG_SH_EEENS5_IJNSX_ISH_SC_EENSX_ISG_SC_EEEEESJ_SK_SJ_SK_NS1I_6fusion15FusionCallbacksIS1M_NS1R_17LinearCombinationISJ_fSJ_fLNS_15FloatRoundStyleE2EEES1N_S1Q_JEEENS4_5SM1004TMEM4LOAD26SM100_TMEM_LOAD_32dp32b64xENS4_13SM90_TMA_LOADENS16_INS17_ILi2ELi4ELi3EEES1A_NSX_INS5_IJS1B_SG_EEENS5_IJSG_SC_EEEEEEENS4_39AutoVectorizingCopyWithAssumedAlignmentILi128EEENS4_14SM90_TMA_STOREES26_S28_S28_EEEvvEEEEvNT_6ParamsE,@"STO_CUDA_ENTRY STV_DEFAULT"
_ZN7cutlass13device_kernelINS_4gemm6kernel13GemmUniversalIN4cute5tupleIJiiiiEEENS1_10collective13CollectiveMmaINS1_35MainloopSm100TmaUmmaWarpSpecializedILi5ELi2ELi4ENS5_IJNS4_1CILi2EEENSA_ILi1EEESC_EEEEENS5_IJNSA_ILi256EEENSA_ILi64EEENSA_ILi128EEEEEENS_12float_e5m2_tENS5_IJlSC_lEEESJ_SK_NS4_8TiledMMAINS4_8MMA_AtomIJNS4_10MMA_TraitsINS4_25SM100_MMA_F8F6F4_2x1SM_SSEJSJ_SJ_fSF_SG_NS4_17integral_constantINS4_4UMMA5MajorELSR_0EEESS_NSP_INSQ_7ScaleInELST_0EEESU_EEEEEENS4_6LayoutINS5_IJSC_SC_SC_EEENS5_IJNSA_ILi0EEESZ_SZ_EEEEENS5_IJNS4_10UnderscoreES12_S12_EEEEENS4_18SM100_TMA_2SM_LOADENS4_14ComposedLayoutINS4_7SwizzleILi3ELi4ELi3EEENS4_18smem_ptr_flag_bitsILi8EEENSX_INS5_IJNSA_ILi8EEESH_EEENS5_IJSH_SC_EEEEEEEvNS4_8identityES15_S1F_vS1G_EENS_8epilogue10collective18CollectiveEpilogueINS1I_23Sm100TmaWarpSpecializedILi1ELi1ELi64ELb0ELb0EEEJNS5_IJSH_SG_SH_EEENS5_IJNSX_ISH_SC_EENSX_ISG_SC_EEEEESJ_SK_SJ_SK_NS1I_6fusion15FusionCallbacksIS1M_NS1R_17LinearCombinationISJ_fSJ_fLNS_15FloatRoundStyleE2EEES1N_S1Q_JEEENS4_5SM1004TMEM4LOAD26SM100_TMEM_LOAD_32dp32b64xENS4_13SM90_TMA_LOADENS16_INS17_ILi2ELi4ELi3EEES1A_NSX_INS5_IJS1B_SG_EEENS5_IJSG_SC_EEEEEEENS4_39AutoVectorizingCopyWithAssumedAlignmentILi128EEENS4_14SM90_TMA_STOREES26_S28_S28_EEEvvEEEEvNT_6ParamsE:
[----:B------:R-:W1:Y:S01]  /*0000*/  LDC R1, c[0x0][0x37c] ;  /* 0x0000df00ff017b82 */ /* 0x000e620000000800 */
[----:B------:R-:W2:Y:S01]  /*0010*/  S2R R166, SR_TID.X ;  /* 0x0000000000a67919 */ /* 0x000ea20000002100 */
[----:B------:R-:W3:Y:S06]  /*0020*/  LDCU.64 UR6, c[0x0][0x890] ;  /* 0x00011200ff0677ac */ /* 0x000eec0008000a00 */
[----:B------:R-:W4:Y:S01]  /*0030*/  S2UR UR37, SR_CgaCtaId ;  /* 0x00000000002579c3 */ /* 0x000f220000008800 */
[----:B------:R-:W-:Y:S02]  /*0040*/  PRMT R165, RZ, 0x7610, R165 ;  /* 0x00007610ffa57816 */ /* 0x000fe400000000a5 */
[----:B------:R-:W-:Y:S01]  /*0050*/  ELECT P1, URZ, PT ;  /* 0x0000000000ff782f */ /* 0x000fe20003820000 */
[----:B------:R-:W1:Y:S01]  /*0060*/  LDCU.64 UR40, c[0x0][0x358] ;  /* 0x00006b00ff2877ac */ /* 0x000e620008000a00 */
[----:B---3--:R-:W-:-:S04]  /*0070*/  UISETP.NE.U32.AND UP0, UPT, UR6, URZ, UPT ;  /* 0x000000ff0600728c */ /* 0x008fc8000bf05070 */
[----:B------:R-:W-:Y:S02]  /*0080*/  UISETP.NE.AND.EX UP0, UPT, UR7, URZ, UPT, UP0 ;  /* 0x000000ff0700728c */ /* 0x000fe4000bf05300 */
[----:B----4-:R-:W-:Y:S02]  /*0090*/  ULOP3.LUT UR5, UR37, 0x1, URZ, 0xc0, !UPT ;  /* 0x0000000125057892 */ /* 0x010fe4000f8ec0ff */
[----:B------:R-:W-:Y:S01]  /*00a0*/  ULOP3.LUT UR4, UR37, 0x1, URZ, 0x3c, !UPT ;  /* 0x0000000125047892 */ /* 0x000fe2000f8e3cff */
[----:B--2---:R-:W-:-:S05]  /*00b0*/  SHF.R.U32.HI R169, RZ, 0x5, R166 ;  /* 0x00000005ffa97819 */ /* 0x004fca00000116a6 */
[----:B------:R-:W2:Y:S02]  /*00c0*/  SHFL.IDX PT, R0, R169, RZ, 0x1f ;  /* 0x00001fffa9007589 */ /* 0x000ea400000e0000 */
[----:B--2---:R-:W-:Y:S01]  /*00d0*/  R2UR UR10, R0 ;  /* 0x00000000000a72ca */ /* 0x004fe200000e0000 */
[----:B-1----:R-:W-:-:S14]  /*00e0*/  BRA.U UP0, `(.L_x_0) ;  /* 0x00000001002c7547 */ /* 0x002fdc000b800000 */
[----:B------:R-:W1:Y:S02]  /*00f0*/  LDCU.64 UR8, c[0x0][0x888] ;  /* 0x00011100ff0877ac */ /* 0x000e640008000a00 */
[----:B-1----:R-:W-:-:S04]  /*0100*/  UISETP.NE.U32.AND UP0, UPT, UR8, URZ, UPT ;  /* 0x000000ff0800728c */ /* 0x002fc8000bf05070 */
[----:B------:R-:W-:-:S09]  /*0110*/  UISETP.NE.AND.EX UP0, UPT, UR9, URZ, UPT, UP0 ;  /* 0x000000ff0900728c */ /* 0x000fd2000bf05300 */
[----:B------:R-:W-:Y:S05]  /*0120*/  BRA.U !UP0, `(.L_x_1) ;  /* 0x0000000108107547 */ /* 0x000fea000b800000 */
[----:B------:R-:W1:Y:S02]  /*0130*/  LDC.64 R2, c[0x0][0x888] ;  /* 0x00022200ff027b82 */ /* 0x000e640000000a00 */
[----:B-1----:R1:W5:Y:S01]  /*0140*/  LDG.E R81, desc[UR40][R2.64] ;  /* 0x0000002802517981 */ /* 0x002362000c1e1900 */
[----:B------:R-:W-:Y:S01]  /*0150*/  HFMA2 R165, -RZ, RZ, 0, 5.9604644775390625e-08 ;  /* 0x00000001ffa57431 */ /* 0x000fe200000001ff */
[----:B------:R-:W-:Y:S05]  /*0160*/  BRA `(.L_x_0) ;  /* 0x00000000000c7947 */ /* 0x000fea0003800000 */
.L_x_1:
[----:B------:R-:W1:Y:S01]  /*0170*/  LDCU UR8, c[0x0][0x880] ;  /* 0x00011000ff0877ac */ /* 0x000e620008000800 */
[----:B------:R-:W-:Y:S01]  /*0180*/  HFMA2 R165, -RZ, RZ, 0, 5.9604644775390625e-08 ;  /* 0x00000001ffa57431 */ /* 0x000fe200000001ff */
[----:B-1----:R-:W-:-:S07]  /*0190*/  MOV R81, UR8 ;  /* 0x0000000800517c02 */ /* 0x002fce0008000f00 */
.L_x_0:
[----:B------:R-:W2:Y:S02]  /*01a0*/  LDCU.64 UR8, c[0x0][0x8b0] ;  /* 0x00011600ff0877ac */ /* 0x000ea40008000a00 */
[----:B--2---:R-:W-:-:S04]  /*01b0*/  UISETP.NE.U32.AND UP0, UPT, UR8, URZ, UPT ;  /* 0x000000ff0800728c */ /* 0x004fc8000bf05070 */
[----:B------:R-:W-:-:S09]  /*01c0*/  UISETP.NE.AND.EX UP0, UPT, UR9, URZ, UPT, UP0 ;  /* 0x000000ff0900728c */ /* 0x000fd2000bf05300 */
[----:B------:R-:W-:Y:S05]  /*01d0*/  BRA.U UP0, `(.L_x_2) ;  /* 0x0000000100247547 */ /* 0x000fea000b800000 */
[----:B------:R-:W2:Y:S02]  /*01e0*/  LDCU.64 UR8, c[0x0][0x8a8] ;  /* 0x00011500ff0877ac */ /* 0x000ea40008000a00 */
[----:B--2---:R-:W-:-:S04]  /*01f0*/  UISETP.NE.U32.AND UP0, UPT, UR8, URZ, UPT ;  /* 0x000000ff0800728c */ /* 0x004fc8000bf05070 */
[----:B------:R-:W-:-:S09]  /*0200*/  UISETP.NE.AND.EX UP0, UPT, UR9, URZ, UPT, UP0 ;  /* 0x000000ff0900728c */ /* 0x000fd2000bf05300 */
[----:B------:R-:W-:Y:S05]  /*0210*/  BRA.U !UP0, `(.L_x_3) ;  /* 0x00000001080c7547 */ /* 0x000fea000b800000 */
[----:B------:R-:W2:Y:S02]  /*0220*/  LDC.64 R78, c[0x0][0x8a8] ;  /* 0x00022a00ff4e7b82 */ /* 0x000ea40000000a00 */
[----:B--2---:R2:W5:Y:S01]  /*0230*/  LDG.E R78, desc[UR40][R78.64] ;  /* 0x000000284e4e7981 */ /* 0x004562000c1e1900 */
[----:B------:R-:W-:Y:S05]  /*0240*/  BRA `(.L_x_2) ;  /* 0x0000000000087947 */ /* 0x000fea0003800000 */
.L_x_3:
[----:B------:R-:W2:Y:S02]  /*0250*/  LDCU UR8, c[0x0][0x8a0] ;  /* 0x00011400ff0877ac */ /* 0x000ea40008000800 */
[----:B--2---:R-:W-:Y:S02]  /*0260*/  MOV R78, UR8 ;  /* 0x00000008004e7c02 */ /* 0x004fe40008000f00 */
.L_x_2:
[----:B------:R-:W-:Y:S01]  /*0270*/  IMAD.U32 R0, RZ, RZ, UR10 ;  /* 0x0000000aff007e24 */ /* 0x000fe2000f8e00ff */
[----:B------:R-:W-:Y:S04]  /*0280*/  BSSY.RECONVERGENT B0, `(.L_x_4) ;  /* 0x000000c000007945 */ /* 0x000fe80003800200 */
[C---:B------:R-:W-:Y:S02]  /*0290*/  ISETP.NE.OR P2, PT, R0.reuse, 0x1, !P1 ;  /* 0x000000010000780c */ /* 0x040fe40004f45670 */
[----:B------:R-:W-:-:S11]  /*02a0*/  ISETP.NE.OR P0, PT, R0, 0x3, !P1 ;  /* 0x000000030000780c */ /* 0x000fd60004f05670 */
[----:B------:R-:W-:Y:S05]  /*02b0*/  @P2 BRA `(.L_x_5) ;  /* 0x0000000000202947 */ /* 0x000fea0003800000 */
[----:B------:R-:W3:Y:S02]  /*02c0*/  LDCU.64 UR8, c[0x0][0x348] ;  /* 0x00006900ff0877ac */ /* 0x000ee40008000a00 */
[----:B---3--:R-:W-:Y:S02]  /*02d0*/  UIADD3 UR12, UP1, UPT, UR8, 0x80, URZ ;  /* 0x00000080080c7890 */ /* 0x008fe4000ff3e0ff */
[----:B------:R-:W-:Y:S02]  /*02e0*/  UIADD3 UR8, UP0, UPT, UR8, 0x180, URZ ;  /* 0x0000018008087890 */ /* 0x000fe4000ff1e0ff */
[----:B------:R-:W-:Y:S02]  /*02f0*/  UIADD3.X UR13, UPT, UPT, URZ, UR9, URZ, UP1, !UPT ;  /* 0x00000009ff0d7290 */ /* 0x000fe40008ffe4ff */
[----:B------:R-:W-:-:S07]  /*0300*/  UIADD3.X UR9, UPT, UPT, URZ, UR9, URZ, UP0, !UPT ;  /* 0x00000009ff097290 */ /* 0x000fce00087fe4ff */
[----:B------:R3:W-:Y:S02]  /*0310*/  UTMACCTL.PF [UR12] ;  /* 0x000000000c0079b9 */ /* 0x0007e40008040000 */
[----:B------:R3:W-:Y:S02]  /*0320*/  UTMACCTL.PF [UR8] ;  /* 0x00000000080079b9 */ /* 0x0007e40008040000 */
[----:B---3--:R-:W-:Y:S01]  /*0330*/  NOP ;  /* 0x0000000000007918 */ /* 0x008fe20000000000 */
.L_x_5:
[----:B------:R-:W-:Y:S05]  /*0340*/  BSYNC.RECONVERGENT B0 ;  /* 0x0000000000007941 */ /* 0x000fea0003800200 */
.L_x_4:
[----:B------:R-:W-:Y:S04]  /*0350*/  BSSY.RECONVERGENT B0, `(.L_x_6) ;  /* 0x000000a000007945 */ /* 0x000fe80003800200 */
        /* <DEDUP_REMOVED lines=9> */
.L_x_7:
[----:B------:R-:W-:Y:S05]  /*03f0*/  BSYNC.RECONVERGENT B0 ;  /* 0x0000000000007941 */ /* 0x000fea0003800200 */
.L_x_6:
[----:B------:R-:W3:Y:S01]  /*0400*/  LDCU.64 UR8, c[0x0][0x888] ;  /* 0x00011100ff0877ac */ /* 0x000ee20008000a00 */
[----:B------:R-:W-:Y:S02]  /*0410*/  UISETP.EQ.U32.AND UP1, UPT, UR6, URZ, UPT ;  /* 0x000000ff0600728c */ /* 0x000fe4000bf22070 */
[----:B------:R-:W-:Y:S02]  /*0420*/  UPLOP3.LUT UP5, UPT, UPT, UPT, UPT, 0x80, 0x8 ;  /* 0x000000000008789c */ /* 0x000fe40003faf070 */
[----:B---3--:R-:W-:-:S04]  /*0430*/  UISETP.NE.U32.AND UP0, UPT, UR8, URZ, UPT ;  /* 0x000000ff0800728c */ /* 0x008fc8000bf05070 */
[----:B------:R-:W-:-:S04]  /*0440*/  UISETP.NE.AND.EX UP0, UPT, UR9, URZ, UPT, UP0 ;  /* 0x000000ff0900728c */ /* 0x000fc8000bf05300 */
[----:B------:R-:W-:-:S04]  /*0450*/  UISETP.EQ.OR.EX UP2, UPT, UR7, URZ, !UP0, UP1 ;  /* 0x000000ff0700728c */ /* 0x000fc8000c742710 */
[----:B------:R-:W-:-:S05]  /*0460*/  UP2UR UR44, UPR, URZ, 0x4 ;  /* 0x00000004ff2c7883 */ /* 0x000fca0008000000 */
[----:B------:R-:W-:Y:S07]  /*0470*/  BRA.U !UP2, `(.L_x_8) ;  /* 0x000000010a207547 */ /* 0x000fee000b800000 */
[----:B------:R-:W-:Y:S01]  /*0480*/  UISETP.NE.U32.AND UP2, UPT, UR6, URZ, UPT ;  /* 0x000000ff0600728c */ /* 0x000fe2000bf45070 */
[----:B-----5:R-:W-:Y:S01]  /*0490*/  FSETP.NEU.AND P0, PT, R81, RZ, PT ;  /* 0x000000ff5100720b */ /* 0x020fe20003f0d000 */
[----:B------:R-:W-:Y:S02]  /*04a0*/  USEL UR6, URZ, 0xffffffff, UP0 ;  /* 0xffffffffff067887 */ /* 0x000fe40008000000 */
[----:B------:R-:W-:-:S10]  /*04b0*/  UISETP.NE.AND.EX UP2, UPT, UR7, URZ, UPT, UP2 ;  /* 0x000000ff0700728c */ /* 0x000fd4000bf45320 */
[----:B------:R-:W-:Y:S01]  /*04c0*/  VOTEU.ANY UP1, P0 ;  /* 0x0000000000ff7886 */ /* 0x000fe20000020100 */
[----:B------:R-:W-:-:S04]  /*04d0*/  @!UP2 USEL UR6, URZ, 0xffffffff, UP1 ;  /* 0xffffffffff06a887 */ /* 0x000fc80008800000 */
[----:B------:R-:W-:-:S04]  /*04e0*/  ULOP3.LUT UR6, UR6, 0x1, URZ, 0xc0, !UPT ;  /* 0x0000000106067892 */ /* 0x000fc8000f8ec0ff */
[----:B------:R-:W-:-:S11]  /*04f0*/  UISETP.NE.U32.AND UP5, UPT, UR6, 0x1, UPT ;  /* 0x000000010600788c */ /* 0x000fd6000bfa5070 */
.L_x_8:
[----:B------:R-:W3:Y:S01]  /*0500*/  SHFL.IDX PT, R0, R169, RZ, 0x1f ;  /* 0x00001fffa9007589 */ /* 0x000ee200000e0000 */
[----:B------:R-:W-:-:S04]  /*0510*/  UISETP.NE.AND UP1, UPT, UR10, 0x2, UPT ;  /* 0x000000020a00788c */ /* 0x000fc8000bf25270 */
[----:B------:R-:W-:Y:S02]  /*0520*/  UISETP.EQ.AND UP2, UPT, UR5, URZ, !UP1 ;  /* 0x000000ff0500728c */ /* 0x000fe4000cf42270 */
[----:B------:R-:W-:-:S04]  /*0530*/  USEL UR7, URZ, 0x1, UP1 ;  /* 0x00000001ff077887 */ /* 0x000fc80008800000 */
[----:B------:R-:W-:Y:S02]  /*0540*/  PLOP3.LUT P5, PT, P1, PT, UP2, 0x80, 0x8 ;  /* 0x000000000008781c */ /* 0x000fe40000faf028 */
[----:B---3--:R-:W-:-:S13]  /*0550*/  ISETP.NE.AND P0, PT, R0, RZ, PT ;  /* 0x000000ff0000720c */ /* 0x008fda0003f05270 */
[----:B------:R-:W-:Y:S05]  /*0560*/  @P0 BRA `(.L_x_9) ;  /* 0x00000000004c0947 */ /* 0x000fea0003800000 */
[----:B------:R-:W-:Y:S01]  /*0570*/  UMOV UR8, 0x400 ;  /* 0x0000040000087882 */ /* 0x000fe20000000000 */
[----:B------:R-:W-:Y:S01]  /*0580*/  UMOV UR6, 0x1 ;  /* 0x0000000100067882 */ /* 0x000fe20000000000 */
[----:B------:R-:W-:Y:S02]  /*0590*/  ULEA UR8, UR37, UR8, 0x18 ;  /* 0x0000000825087291 */ /* 0x000fe4000f8ec0ff */
[----:B------:R-:W-:-:S04]  /*05a0*/  UIADD3 UR12, UPT, UPT, -UR6, 0x100000, URZ ;  /* 0x00100000060c7890 */ /* 0x000fc8000fffe1ff */
[----:B------:R-:W-:Y:S02]  /*05b0*/  USHF.L.U32 UR13, UR12, 0xb, URZ ;  /* 0x0000000b0c0d7899 */ /* 0x000fe400080006ff */
[----:B------:R-:W-:Y:S01]  /*05c0*/  USHF.L.U32 UR12, UR12, 0x1, URZ ;  /* 0x000000010c0c7899 */ /* 0x000fe200080006ff */
[----:B------:R-:W-:Y:S01]  /*05d0*/  ELECT P0, URZ, PT ;  /* 0x0000000000ff782f */ /* 0x000fe20003800000 */
[----:B------:R-:W3:Y:S10]  /*05e0*/  FENCE.VIEW.ASYNC.S ;  /* 0x00000000000073c6 */ /* 0x000ef40000000000 */
[----:B---3--:R3:W4:Y:S01]  /*05f0*/  SYNCS.EXCH.64 URZ, [UR8], UR12 ;  /* 0x0000000c08ff75b2 */ /* 0x0087220008000100 */
[----:B------:R3:W1:Y:S01]  /*0600*/  SYNCS.EXCH.64 URZ, [UR8+0x28], UR12 ;  /* 0x0000280c08ff75b2 */ /* 0x0006620008000100 */
        /* <DEDUP_REMOVED lines=8> */
[----:B------:R-:W-:Y:S01]  /*0690*/  NOP ;  /* 0x0000000000007918 */ /* 0x000fe20000000000 */
.L_x_9:
[----:B------:R-:W2:Y:S01]  /*06a0*/  SHFL.IDX PT, R0, R169, RZ, 0x1f ;  /* 0x00001fffa9007589 */ /* 0x000ea200000e0000 */
[----:B------:R-:W-:Y:S01]  /*06b0*/  NOP ;  /* 0x0000000000007918 */ /* 0x000fe20000000000 */
[----:B--2---:R-:W-:-:S13]  /*06c0*/  ISETP.NE.AND P0, PT, R0, 0x1, PT ;  /* 0x000000010000780c */ /* 0x004fda0003f05270 */
[----:B------:R-:W-:Y:S05]  /*06d0*/  @P0 BRA `(.L_x_10) ;  /* 0x00000000003c0947 */ /* 0x000fea0003800000 */
[----:B------:R-:W-:Y:S01]  /*06e0*/  UMOV UR9, 0x400 ;  /* 0x0000040000097882 */ /* 0x000fe20000000000 */
[----:B---3--:R-:W-:Y:S01]  /*06f0*/  UMOV UR8, 0x20 ;  /* 0x0000002000087882 */ /* 0x008fe20000000000 */
[----:B------:R-:W-:Y:S01]  /*0700*/  UMOV UR6, 0x80 ;  /* 0x0000008000067882 */ /* 0x000fe20000000000 */
[----:B------:R-:W-:Y:S02]  /*0710*/  ULEA UR9, UR37, UR9, 0x18 ;  /* 0x0000000925097291 */ /* 0x000fe4000f8ec0ff */
[----:B------:R-:W-:-:S04]  /*0720*/  UIADD3 UR12, UPT, UPT, -UR8, 0x100000, URZ ;  /* 0x00100000080c7890 */ /* 0x000fc8000fffe1ff */
[----:B------:R-:W-:Y:S02]  /*0730*/  USHF.L.U32 UR13, UR12, 0xb, URZ ;  /* 0x0000000b0c0d7899 */ /* 0x000fe400080006ff */
[----:B------:R-:W-:Y:S02]  /*0740*/  USHF.L.U32 UR12, UR12, 0x1, URZ ;  /* 0x000000010c0c7899 */ /* 0x000fe400080006ff */
[----:B------:R-:W-:-:S04]  /*0750*/  UIADD3 UR14, UPT, UPT, -UR6, 0x100000, URZ ;  /* 0x00100000060e7890 */ /* 0x000fc8000fffe1ff */
[----:B------:R-:W-:Y:S02]  /*0760*/  USHF.L.U32 UR15, UR14, 0xb, URZ ;  /* 0x0000000b0e0f7899 */ /* 0x000fe400080006ff */
[----:B------:R-:W-:Y:S01]  /*0770*/  USHF.L.U32 UR14, UR14, 0x1, URZ ;  /* 0x000000010e0e7899 */ /* 0x000fe200080006ff */
[----:B------:R-:W-:Y:S01]  /*0780*/  ELECT P0, URZ, PT ;  /* 0x0000000000ff782f */ /* 0x000fe20003800000 */
[----:B------:R-:W2:Y:S02]  /*0790*/  FENCE.VIEW.ASYNC.S ;  /* 0x00000000000073c6 */ /* 0x000ea40000000000 */
[----:B--2---:R2:W3:Y:S08]  /*07a0*/  SYNCS.EXCH.64 URZ, [UR9+0x50], UR12 ;  /* 0x0000500c09ff75b2 */ /* 0x0044f00008000100 */
[----:B------:R2:W1:Y:S01]  /*07b0*/  SYNCS.EXCH.64 URZ, [UR9+0x58], UR14 ;  /* 0x0000580e09ff75b2 */ /* 0x0004620008000100 */
[----:B------:R-:W-:Y:S01]  /*07c0*/  NOP ;  /* 0x0000000000007918 */ /* 0x000fe20000000000 */
.L_x_10:
[----:B------:R-:W4:Y:S01]  /*07d0*/  SHFL.IDX PT, R0, R169, RZ, 0x1f ;  /* 0x00001fffa9007589 */ /* 0x000f2200000e0000 */
[----:B------:R-:W-:Y:S01]  /*07e0*/  NOP ;  /* 0x0000000000007918 */ /* 0x000fe20000000000 */
[----:B----4-:R-:W-:-:S13]  /*07f0*/  ISETP.NE.AND P0, PT, R0, 0x3, PT ;  /* 0x000000030000780c */ /* 0x010fda0003f05270 */
[----:B------:R-:W-:Y:S05]  /*0800*/  @P0 BRA `(.L_x_11) ;  /* 0x00000000002c0947 */ /* 0x000fea0003800000 */
[----:B---3--:R-:W-:Y:S01]  /*0810*/  UMOV UR8, 0x400 ;  /* 0x0000040000087882 */ /* 0x008fe20000000000 */
[----:B------:R-:W-:Y:S01]  /*0820*/  UMOV UR6, 0x20 ;  /* 0x0000002000067882 */ /* 0x000fe20000000000 */
[----:B------:R-:W-:Y:S02]  /*0830*/  ULEA UR8, UR37, UR8, 0x18 ;  /* 0x0000000825087291 */ /* 0x000fe4000f8ec0ff */
[----:B--2---:R-:W-:-:S04]  /*0840*/  UIADD3 UR12, UPT, UPT, -UR6, 0x100000, URZ ;  /* 0x00100000060c7890 */ /* 0x004fc8000fffe1ff */
[----:B------:R-:W-:Y:S02]  /*0850*/  USHF.L.U32 UR13, UR12, 0xb, URZ ;  /* 0x0000000b0c0d7899 */ /* 0x000fe400080006ff */
[----:B------:R-:W-:Y:S01]  /*0860*/  USHF.L.U32 UR12, UR12, 0x1, URZ ;  /* 0x000000010c0c7899 */ /* 0x000fe200080006ff */
[----:B------:R-:W-:Y:S01]  /*0870*/  ELECT P0, URZ, PT ;  /* 0x0000000000ff782f */ /* 0x000fe20003800000 */
[----:B------:R-:W2:Y:S10]  /*0880*/  FENCE.VIEW.ASYNC.S ;  /* 0x00000000000073c6 */ /* 0x000eb40000000000 */
[----:B--2---:R4:W2:Y:S01]  /*0890*/  SYNCS.EXCH.64 URZ, [UR8+0x60], UR12 ;  /* 0x0000600c08ff75b2 */ /* 0x0048a20008000100 */
[----:B------:R4:W3:Y:S02]  /*08a0*/  SYNCS.EXCH.64 URZ, [UR8+0x68], UR12 ;  /* 0x0000680c08ff75b2 */ /* 0x0008e40008000100 */
[----:B----4-:R-:W-:Y:S01]  /*08b0*/  NOP ;  /* 0x0000000000007918 */ /* 0x010fe20000000000 */
.L_x_11:
[----:B------:R-:W4:Y:S01]  /*08c0*/  SHFL.IDX PT, R0, R169, RZ, 0x1f ;  /* 0x00001fffa9007589 */ /* 0x000f2200000e0000 */
[----:B------:R-:W-:Y:S01]  /*08d0*/  NOP ;  /* 0x0000000000007918 */ /* 0x000fe20000000000 */
[----:B----4-:R-:W-:-:S13]  /*08e0*/  ISETP.NE.AND P0, PT, R0, 0x4, PT ;  /* 0x000000040000780c */ /* 0x010fda0003f05270 */
[----:B------:R-:W-:Y:S05]  /*08f0*/  @P0 BRA `(.L_x_12) ;  /* 0x0000000000480947 */ /* 0x000fea0003800000 */
[----:B--2---:R-:W-:Y:S01]  /*0900*/  UMOV UR9, 0x1e0 ;  /* 0x000001e000097882 */ /* 0x004fe20000000000 */
[----:B---3--:R-:W-:Y:S01]  /*0910*/  UMOV UR8, 0x400 ;  /* 0x0000040000087882 */ /* 0x008fe20000000000 */
[----:B------:R-:W-:Y:S01]  /*0920*/  USEL UR9, UR9, 0x1a0, UP5 ;  /* 0x000001a009097887 */ /* 0x000fe2000a800000 */
        /* <DEDUP_REMOVED lines=10> */
[----:B--2---:R4:W2:Y:S08]  /*09d0*/  SYNCS.EXCH.64 URZ, [UR8+0x70], UR12 ;  /* 0x0000700c08ff75b2 */ /* 0x0048b00008000100 */
[----:B------:R4:W3:Y:S01]  /*09e0*/  SYNCS.EXCH.64 URZ, [UR8+0x80], UR14 ;  /* 0x0000800e08ff75b2 */ /* 0x0008e20008000100 */
[----:B------:R4:W1:Y:S01]  /*09f0*/  SYNCS.EXCH.64 URZ, [UR8+0x78], UR12 ;  /* 0x0000780c08ff75b2 */ /* 0x0008620008000100 */
[----:B------:R4:W1:Y:S02]  /*0a00*/  SYNCS.EXCH.64 URZ, [UR8+0x88], UR14 ;  /* 0x0000880e08ff75b2 */ /* 0x0008640008000100 */
[----:B----4-:R-:W-:Y:S01]  /*0a10*/  NOP ;  /* 0x0000000000007918 */ /* 0x010fe20000000000 */
.L_x_12:
[----:B------:R-:W4:Y:S01]  /*0a20*/  SHFL.IDX PT, R0, R169, RZ, 0x1f ;  /* 0x00001fffa9007589 */ /* 0x000f2200000e0000 */
[----:B------:R-:W-:Y:S01]  /*0a30*/  NOP ;  /* 0x0000000000007918 */ /* 0x000fe20000000000 */
[----:B----4-:R-:W-:-:S13]  /*0a40*/  ISETP.NE.AND P0, PT, R0, 0x5, PT ;  /* 0x000000050000780c */ /* 0x010fda0003f05270 */
[----:B------:R-:W-:Y:S05]  /*0a50*/  @P0 BRA `(.L_x_13) ;  /* 0x0000000000540947 */ /* 0x000fea0003800000 */
[----:B--2---:R-:W-:Y:S01]  /*0a60*/  UMOV UR9, 0x400 ;  /* 0x0000040000097882 */ /* 0x004fe20000000000 */
        /* <DEDUP_REMOVED lines=14> */
[----:B------:R4:W1:Y:S01]  /*0b50*/  SYNCS.EXCH.64 URZ, [UR9+0xb8], UR14 ;  /* 0x0000b80e09ff75b2 */ /* 0x0008620008000100 */
[----:B------:R4:W1:Y:S01]  /*0b60*/  SYNCS.EXCH.64 URZ, [UR9+0xa0], UR12 ;  /* 0x0000a00c09ff75b2 */ /* 0x0008620008000100 */
[----:B------:R4:W1:Y:S01]  /*0b70*/  SYNCS.EXCH.64 URZ, [UR9+0xc0], UR14 ;  /* 0x0000c00e09ff75b2 */ /* 0x0008620008000100 */
[----:B------:R4:W1:Y:S01]  /*0b80*/  SYNCS.EXCH.64 URZ, [UR9+0xa8], UR12 ;  /* 0x0000a80c09ff75b2 */ /* 0x0008620008000100 */
[----:B------:R4:W1:Y:S02]  /*0b90*/  SYNCS.EXCH.64 URZ, [UR9+0xc8], UR14 ;  /* 0x0000c80e09ff75b2 */ /* 0x0008640008000100 */
[----:B----4-:R-:W-:Y:S01]  /*0ba0*/  NOP ;  /* 0x0000000000007918 */ /* 0x010fe20000000000 */
.L_x_13:
[----:B------:R-:W4:Y:S01]  /*0bb0*/  SHFL.IDX PT, R0, R169, RZ, 0x1f ;  /* 0x00001fffa9007589 */ /* 0x000f2200000e0000 */
[----:B------:R-:W-:Y:S01]  /*0bc0*/  ISETP.NE.OR P1, PT, RZ, UR10, !P1 ;  /* 0x0000000aff007c0c */ /* 0x000fe2000cf25670 */
        /* <DEDUP_REMOVED lines=12> */
[----:B------:R4:W3:Y:S01]  /*0c90*/  SYNCS.EXCH.64 URZ, [UR8+0xe0], UR12 ;  /* 0x0000e00c08ff75b2 */ /* 0x0008e20008000100 */
[----:B------:R4:W1:Y:S01]  /*0ca0*/  SYNCS.EXCH.64 URZ, [UR8+0xd8], UR12 ;  /* 0x0000d80c08ff75b2 */ /* 0x0008620008000100 */
[----:B------:R4:W1:Y:S02]  /*0cb0*/  SYNCS.EXCH.64 URZ, [UR8+0xe8], UR12 ;  /* 0x0000e80c08ff75b2 */ /* 0x0008640008000100 */
[----:B----4-:R-:W-:Y:S01]  /*0cc0*/  NOP ;  /* 0x0000000000007918 */ /* 0x010fe20000000000 */
.L_x_14:
[----:B------:R-:W-:Y:S01]  /*0cd0*/  VOTEU.ALL UP1, P1 ;  /* 0x0000000000ff7886 */ /* 0x000fe20000820000 */
[----:B---3--:R-:W3:Y:S01]  /*0ce0*/  LDCU UR8, c[0x0][0x36c] ;  /* 0x00006d80ff0877ac */ /* 0x008ee20008000800 */
[----:B------:R-:W-:Y:S01]  /*0cf0*/  NOP ;  /* 0x0000000000007918 */ /* 0x000fe20000000000 */
[----:B------:R-:W-:Y:S01]  /*0d00*/  LOP3.LUT R10, R166, 0x1f, RZ, 0xc0, !PT ;  /* 0x0000001fa60a7812 */ /* 0x000fe200078ec0ff */
[----:B--2---:R-:W-:Y:S01]  /*0d10*/  UMOV UR12, 0x20 ;  /* 0x00000020000c7882 */ /* 0x004fe20000000000 */
[----:B------:R-:W-:Y:S01]  /*0d20*/  @!UP1 UMOV UR6, 0x400 ;  /* 0x0000040000069882 */ /* 0x000fe20000000000 */
[----:B------:R-:W-:-:S04]  /*0d30*/  @!UP1 UIADD3 UR12, UPT, UPT, -UR12, 0x100000, URZ ;  /* 0x001000000c0c9890 */ /* 0x000fc8000fffe1ff */
[----:B------:R-:W-:Y:S02]  /*0d40*/  @!UP1 USHF.L.U32 UR13, UR12, 0xb, URZ ;  /* 0x0000000b0c0d9899 */ /* 0x000fe400080006ff */
[----:B------:R-:W-:Y:S02]  /*0d50*/  @!UP1 USHF.L.U32 UR12, UR12, 0x1, URZ ;  /* 0x000000010c0c9899 */ /* 0x000fe400080006ff */
[----:B------:R-:W-:Y:S01]  /*0d60*/  @!UP1 ULEA UR6, UR37, UR6, 0x18 ;  /* 0x0000000625069291 */ /* 0x000fe2000f8ec0ff */
[----:B------:R-:W-:Y:S01]  /*0d70*/  VOTEU.ALL UP1, P1 ;  /* 0x0000000000ff7886 */ /* 0x000fe20000820000 */
[----:B------:R-:W-:Y:S01]  /*0d80*/  UISETP.NE.AND UP4, UPT, UR10, URZ, UPT ;  /* 0x000000ff0a00728c */ /* 0x000fe2000bf85270 */
[----:B------:R-:W2:Y:S09]  /*0d90*/  FENCE.VIEW.ASYNC.S ;  /* 0x00000000000073c6 */ /* 0x000eb20000000000 */
[----:B--2---:R2:W4:Y:S01]  /*0da0*/  @!UP1 SYNCS.EXCH.64 URZ, [UR6+0xf0], UR12 ;  /* 0x0000f00c06ff95b2 */ /* 0x0045220008000100 */
[----:B---3--:R-:W-:-:S09]  /*0db0*/  UISETP.EQ.U32.AND UP1, UPT, UR8, 0x1, UPT ;  /* 0x000000010800788c */ /* 0x008fd2000bf22070 */
[----:B------:R-:W-:Y:S05]  /*0dc0*/  BRA.U !UP1, `(.L_x_15) ;  /* 0x0000000109087547 */ /* 0x000fea000b800000 */
[----:B-1--4-:R-:W-:Y:S01]  /*0dd0*/  UCGABAR_ARV ;  /* 0x00000000000079c7 */ /* 0x012fe20008000000 */
[----:B------:R-:W-:Y:S05]  /*0de0*/  BRA `(.L_x_16) ;  /* 0x0000000000047947 */ /* 0x000fea0003800000 */
.L_x_15:
[----:B-1--4-:R-:W-:Y:S01]  /*0df0*/  NOP ;  /* 0x0000000000007918 */ /* 0x012fe20000000000 */
.L_x_16:
[----:B------:R-:W1:Y:S01]  /*0e00*/  S2R R164, SR_CTAID.Y ;  /* 0x0000000000a47919 */ /* 0x000e620000002600 */
[----:B------:R-:W-:-:S05]  /*0e10*/  CS2R.32 R155, SR_CgaSize ;  /* 0x00000000009b7805 */ /* 0x000fca0000008a00 */
[----:B------:R-:W-:-:S05]  /*0e20*/  IMAD R155, R155, -0xa0, RZ ;  /* 0xffffff609b9b7824 */ /* 0x000fca00078e02ff */
[----:B--2---:R-:W-:-:S14]  /*0e30*/  R2UR UR6, R155 ;  /* 0x000000009b0672ca */ /* 0x004fdc00000e0000 */
[----:B------:R-:W2:Y:S01]  /*0e40*/  LDCU UR6, c[0x0][UR6+0x2b4] ;  /* 0x00005680060677ac */ /* 0x000ea20008000800 */
[----:B------:R-:W-:-:S05]  /*0e50*/  CS2R.32 R0, SR_CgaSize ;  /* 0x0000000000007805 */ /* 0x000fca0000008a00 */
[----:B------:R-:W-:-:S06]  /*0e60*/  IMAD R0, R0, -0xa0, RZ ;  /* 0xffffff6000007824 */ /* 0x000fcc00078e02ff */
[----:B------:R-:W3:Y:S01]  /*0e70*/  LDC R0, c[0x0][R0+0x2a4] ;  /* 0x0000a90000007b82 */ /* 0x000ee20000000800 */
[----:B------:R-:W-:Y:S01]  /*0e80*/  PRMT R8, RZ, 0x7610, R8 ;  /* 0x00007610ff087816 */ /* 0x000fe20000000008 */
[----:B------:R-:W4:Y:S01]  /*0e90*/  S2R R11, SR_CTAID.X ;  /* 0x00000000000b7919 */ /* 0x000f220000002500 */
[----:B------:R-:W-:-:S05]  /*0ea0*/  CS2R.32 R155, SR_CgaSize ;  /* 0x00000000009b7805 */ /* 0x000fca0000008a00 */
[----:B------:R-:W-:-:S05]  /*0eb0*/  IMAD R155, R155, -0xa0, RZ ;  /* 0xffffff609b9b7824 */ /* 0x000fca00078e02ff */
[----:B------:R-:W-:-:S14]  /*0ec0*/  R2UR UR8, R155 ;  /* 0x000000009b0872ca */ /* 0x000fdc00000e0000 */
[----:B------:R-:W3:Y:S01]  /*0ed0*/  LDCU UR8, c[0x0][UR8+0x2b0] ;  /* 0x00005600080877ac */ /* 0x000ee20008000800 */
[----:B------:R-:W-:Y:S01]  /*0ee0*/  UISETP.NE.AND UP2, UPT, UR10, 0x2, UPT ;  /* 0x000000020a00788c */ /* 0x000fe2000bf45270 */
[----:B------:R-:W2:Y:S01]  /*0ef0*/  LDC R9, c[0x0][0xb24] ;  /* 0x0002c900ff097b82 */ /* 0x000ea20000000800 */
[----:B------:R-:W-:-:S05]  /*0f00*/  CS2R.32 R2, SR_CgaSize ;  /* 0x0000000000027805 */ /* 0x000fca0000008a00 */
[----:B------:R-:W-:-:S06]  /*0f10*/  IMAD R2, R2, -0xa0, RZ ;  /* 0xffffff6002027824 */ /* 0x000fcc00078e02ff */
[----:B------:R-:W3:Y:S08]  /*0f20*/  LDC R2, c[0x0][R2+0x2a0] ;  /* 0x0000a80002027b82 */ /* 0x000ef00000000800 */
[----:B------:R-:W3:Y:S01]  /*0f30*/  LDC R72, c[0x0][0xb24] ;  /* 0x0002c900ff487b82 */ /* 0x000ee20000000800 */
[----:B-1----:R-:W-:-:S07]  /*0f40*/  I2FP.F32.U32 R3, R164 ;  /* 0x000000a400037245 */ /* 0x002fce0000201000 */
[----:B------:R-:W1:Y:S01]  /*0f50*/  S2UR UR36, SR_CTAID.Z ;  /* 0x00000000002479c3 */ /* 0x000e620000002700 */
[----:B--2---:R-:W-:Y:S01]  /*0f60*/  ISETP.GE.AND P0, PT, R9, 0x1, PT ;  /* 0x000000010900780c */ /* 0x004fe20003f06270 */
[----:B----4-:R-:W-:Y:S01]  /*0f70*/  IMAD.MOV.U32 R155, RZ, RZ, R11 ;  /* 0x000000ffff9b7224 */ /* 0x010fe200078e000b */
[----:B------:R-:W-:Y:S01]  /*0f80*/  I2FP.F32.U32 R4, R11 ;  /* 0x0000000b00047245 */ /* 0x000fe20000201000 */
[----:B------:R-:W-:Y:S01]  /*0f90*/  FMUL R3, R3, UR6 ;  /* 0x0000000603037c20 */ /* 0x000fe20008400000 */
[----:B------:R-:W2:Y:S03]  /*0fa0*/  LDCU UR6, c[0x0][0xb30] ;  /* 0x00016600ff0677ac */ /* 0x000ea60008000800 */
[----:B---3--:R-:W-:Y:S01]  /*0fb0*/  FMUL R4, R4, UR8 ;  /* 0x0000000804047c20 */ /* 0x008fe20008400000 */
[----:B------:R-:W3:Y:S08]  /*0fc0*/  F2I.U32.TRUNC.NTZ R143, R3 ;  /* 0x00000003008f7305 */ /* 0x000ef0000020f000 */
[----:B------:R-:W4:Y:S01]  /*0fd0*/  F2I.U32.TRUNC.NTZ R154, R4 ;  /* 0x00000004009a7305 */ /* 0x000f22000020f000 */
[----:B--2---:R-:W-:Y:S01]  /*0fe0*/  UISETP.NE.AND UP3, UPT, UR6, 0x1, UPT ;  /* 0x000000010600788c */ /* 0x004fe2000bf65270 */
[----:B---3--:R-:W-:-:S05]  /*0ff0*/  IADD3 R143, PT, PT, -R143, RZ, RZ ;  /* 0x000000ff8f8f7210 */ /* 0x008fca0007ffe1ff */
[----:B------:R-:W-:Y:S01]  /*1000*/  IMAD R143, R0, R143, R164 ;  /* 0x0000008f008f7224 */ /* 0x000fe200078e02a4 */
[----:B------:R-:W-:Y:S01]  /*1010*/  PRMT R0, RZ, 0x7610, R0 ;  /* 0x00007610ff007816 */ /* 0x000fe20000000000 */
[----:B----4-:R-:W-:-:S04]  /*1020*/  IMAD.MOV R154, RZ, RZ, -R154 ;  /* 0x000000ffff9a7224 */ /* 0x010fc800078e0a9a */
[----:B------:R-:W-:Y:S01]  /*1030*/  IMAD R154, R2, R154, R11 ;  /* 0x0000009a029a7224 */ /* 0x000fe200078e020b */
[----:B-1----:R-:W-:Y:S06]  /*1040*/  BRA.U UP4, `(.L_x_17) ;  /* 0x0000000104247547 */ /* 0x002fec000b800000 */
[----:B------:R-:W-:Y:S01]  /*1050*/  ISETP.NE.AND P1, PT, R143, RZ, PT ;  /* 0x000000ff8f00720c */ /* 0x000fe20003f25270 */
[----:B------:R-:W-:Y:S01]  /*1060*/  IMAD.MOV.U32 R0, RZ, RZ, 0x3 ;  /* 0x00000003ff007424 */ /* 0x000fe200078e00ff */
[C---:B------:R-:W-:Y:S02]  /*1070*/  LOP3.LUT R3, R154.reuse, 0xfffffffe, RZ, 0xc0, !PT ;  /* 0xfffffffe9a037812 */ /* 0x040fe400078ec0ff */
[----:B------:R-:W-:Y:S02]  /*1080*/  ISETP.LT.U32.OR P1, PT, R154, 0x2, !P1 ;  /* 0x000000029a00780c */ /* 0x000fe40004f21470 */
[----:B------:R-:W-:Y:S02]  /*1090*/  SHF.L.U32 R0, R0, R3, RZ ;  /* 0x0000000300007219 */ /* 0x000fe400000006ff */
[----:B------:R-:W-:Y:S02]  /*10a0*/  SEL R5, RZ, 0x1, !P1 ;  /* 0x00000001ff057807 */ /* 0x000fe40004800000 */
[----:B------:R-:W-:-:S05]  /*10b0*/  SEL R2, RZ, 0x2, !P1 ;  /* 0x00000002ff027807 */ /* 0x000fca0004800000 */
[----:B------:R-:W-:-:S05]  /*10c0*/  IMAD.IADD R2, R5, 0x1, R2 ;  /* 0x0000000105027824 */ /* 0x000fca00078e0202 */
[----:B------:R-:W-:Y:S02]  /*10d0*/  PRMT R8, R2, 0x7610, R8 ;  /* 0x0000761002087816 */ /* 0x000fe40000000008 */
.L_x_17:
[----:B------:R-:W-:Y:S05]  /*10e0*/  @!P0 BRA `(.L_x_18) ;  /* 0x0000000000b88947 */ /* 0x000fea0003800000 */
[----:B------:R-:W1:Y:S01]  /*10f0*/  LDC.64 R4, c[0x0][0xb18] ;  /* 0x0002c600ff047b82 */ /* 0x000e620000000a00 */
[----:B------:R-:W-:-:S07]  /*1100*/  ISETP.NE.AND P0, PT, R9, 0x1, PT ;  /* 0x000000010900780c */ /* 0x000fce0003f05270 */
[----:B------:R-:W2:Y:S08]  /*1110*/  LDC R14, c[0x0][0xb0c] ;  /* 0x0002c300ff0e7b82 */ /* 0x000eb00000000800 */
[----:B------:R-:W3:Y:S08]  /*1120*/  LDC R13, c[0x0][0x370] ;  /* 0x0000dc00ff0d7b82 */ /* 0x000ef00000000800 */
[----:B------:R-:W4:Y:S01]  /*1130*/  LDC R16, c[0x0][0x374] ;  /* 0x0000dd00ff107b82 */ /* 0x000f220000000800 */
[----:B-1----:R-:W-:-:S07]  /*1140*/  ISETP.NE.AND P1, PT, R4, 0x1, PT ;  /* 0x000000010400780c */ /* 0x002fce0003f25270 */
[----:B------:R-:W3:Y:S01]  /*1150*/  LDC.64 R6, c[0x0][0xb10] ;  /* 0x0002c400ff067b82 */ /* 0x000ee20000000a00 */
[----:B--2---:R-:W-:-:S07]  /*1160*/  ISETP.NE.AND P2, PT, R14, 0x1, PT ;  /* 0x000000010e00780c */ /* 0x004fce0003f45270 */
[----:B------:R-:W1:Y:S08]  /*1170*/  LDC R12, c[0x0][0xb20] ;  /* 0x0002c800ff0c7b82 */ /* 0x000e700000000800 */
[----:B------:R-:W2:Y:S01]  /*1180*/  LDC.64 R2, c[0x0][0xb28] ;  /* 0x0002ca00ff027b82 */ /* 0x000ea20000000a00 */
[----:B----4-:R-:W-:-:S04]  /*1190*/  IMAD.HI.U32 R15, R16, R5, RZ ;  /* 0x00000005100f7227 */ /* 0x010fc800078e00ff */
[----:B------:R-:W-:-:S04]  /*11a0*/  IMAD.HI.U32 R5, R164, R5, RZ ;  /* 0x00000005a4057227 */ /* 0x000fc800078e00ff */
[----:B---3--:R-:W-:-:S04]  /*11b0*/  IMAD.HI.U32 R18, R13, R6, RZ ;  /* 0x000000060d127227 */ /* 0x008fc800078e00ff */
[C---:B------:R-:W-:Y:S01]  /*11c0*/  IMAD.HI.U32 R20, R11.reuse, R6, RZ ;  /* 0x000000060b147227 */ /* 0x040fe200078e00ff */
[-C--:B------:R-:W-:Y:S02]  /*11d0*/  @P2 SHF.R.U32.HI R13, RZ, R7.reuse, R18 ;  /* 0x00000007ff0d2219 */ /* 0x080fe40000011612 */
[-C--:B-1----:R-:W-:Y:S02]  /*11e0*/  @P1 SHF.R.U32.HI R16, RZ, R12.reuse, R15 ;  /* 0x0000000cff101219 */ /* 0x082fe4000001160f */
[----:B------:R-:W-:Y:S02]  /*11f0*/  SHF.R.U32.HI R5, RZ, R12, R5 ;  /* 0x0000000cff057219 */ /* 0x000fe40000011605 */
[----:B------:R-:W-:Y:S02]  /*1200*/  SHF.R.U32.HI R20, RZ, R7, R20 ;  /* 0x00000007ff147219 */ /* 0x000fe40000011614 */
[----:B------:R-:W-:Y:S01]  /*1210*/  SEL R5, R164, R5, !P1 ;  /* 0x00000005a4057207 */ /* 0x000fe20004800000 */
[----:B--2---:R-:W-:Y:S01]  /*1220*/  IMAD.HI.U32 R18, R16, R2, RZ ;  /* 0x0000000210127227 */ /* 0x004fe200078e00ff */
[----:B------:R-:W-:-:S02]  /*1230*/  SEL R155, R11, R20, !P2 ;  /* 0x000000140b9b7207 */ /* 0x000fc40005000000 */
[----:B------:R-:W-:Y:S01]  /*1240*/  IADD3 R7, PT, PT, -R5, RZ, RZ ;  /* 0x000000ff05077210 */ /* 0x000fe20007ffe1ff */
[----:B------:R-:W-:Y:S01]  /*1250*/  IMAD.HI.U32 R6, R13, R2, RZ ;  /* 0x000000020d067227 */ /* 0x000fe200078e00ff */
[----:B------:R-:W-:-:S03]  /*1260*/  @P0 SHF.R.U32.HI R16, RZ, R3, R18 ;  /* 0x00000003ff100219 */ /* 0x000fc60000011612 */
[----:B------:R-:W-:Y:S01]  /*1270*/  IMAD R7, R4, R7, R164 ;  /* 0x0000000704077224 */ /* 0x000fe200078e02a4 */
[----:B------:R-:W-:Y:S01]  /*1280*/  @P0 SHF.R.U32.HI R13, RZ, R3, R6 ;  /* 0x00000003ff0d0219 */ /* 0x000fe20000011606 */
[----:B------:R-:W-:-:S04]  /*1290*/  IMAD R16, R16, R9, RZ ;  /* 0x0000000910107224 */ /* 0x000fc800078e02ff */
[----:B------:R-:W-:Y:S01]  /*12a0*/  IMAD R6, R13, R9, RZ ;  /* 0x000000090d067224 */ /* 0x000fe200078e02ff */
[----:B------:R-:W-:-:S04]  /*12b0*/  ISETP.GE.AND P1, PT, R5, R16, PT ;  /* 0x000000100500720c */ /* 0x000fc80003f26270 */
[----:B------:R-:W-:Y:S01]  /*12c0*/  ISETP.GE.OR P1, PT, R155, R6, P1 ;  /* 0x000000069b00720c */ /* 0x000fe20000f26670 */
[----:B------:R-:W-:-:S05]  /*12d0*/  IMAD.HI.U32 R6, R5, R2, RZ ;  /* 0x0000000205067227 */ /* 0x000fca00078e00ff */
[----:B------:R-:W-:-:S04]  /*12e0*/  SHF.R.U32.HI R6, RZ, R3, R6 ;  /* 0x00000003ff067219 */ /* 0x000fc80000011606 */
[----:B------:R-:W-:-:S03]  /*12f0*/  SEL R6, R5, R6, !P0 ;  /* 0x0000000605067207 */ /* 0x000fc60004000000 */
[----:B------:R-:W-:Y:S01]  /*1300*/  @!P1 IMAD.HI.U32 R12, R155, R2, RZ ;  /* 0x000000029b0c9227 */ /* 0x000fe200078e00ff */
[----:B------:R-:W-:-:S04]  /*1310*/  IADD3 R2, PT, PT, -R6, RZ, RZ ;  /* 0x000000ff06027210 */ /* 0x000fc80007ffe1ff */
[----:B------:R-:W-:Y:S01]  /*1320*/  @!P1 SHF.R.U32.HI R12, RZ, R3, R12 ;  /* 0x00000003ff0c9219 */ /* 0x000fe2000001160c */
[----:B------:R-:W-:-:S03]  /*1330*/  IMAD R2, R9, R2, R5 ;  /* 0x0000000209027224 */ /* 0x000fc600078e0205 */
[----:B------:R-:W-:-:S05]  /*1340*/  @!P1 SEL R3, R155, R12, !P0 ;  /* 0x0000000c9b039207 */ /* 0x000fca0004000000 */
[--C-:B------:R-:W-:Y:S02]  /*1350*/  @!P1 IMAD.IADD R6, R6, 0x1, -R3.reuse ;  /* 0x0000000106069824 */ /* 0x100fe400078e0a03 */
[----:B------:R-:W-:Y:S01]  /*1360*/  @!P1 IMAD R3, R2, R13, R3 ;  /* 0x0000000d02039224 */ /* 0x000fe200078e0203 */
[----:B------:R-:W-:Y:S01]  /*1370*/  IADD3 R2, PT, PT, -R155, RZ, RZ ;  /* 0x000000ff9b027210 */ /* 0x000fe20007ffe1ff */
[----:B------:R-:W-:Y:S02]  /*1380*/  @!P1 IMAD R5, R6, R9, R155 ;  /* 0x0000000906059224 */ /* 0x000fe400078e029b */
[----:B------:R-:W-:Y:S02]  /*1390*/  @!P1 IMAD.MOV.U32 R155, RZ, RZ, R3 ;  /* 0x000000ffff9b9224 */ /* 0x000fe400078e0003 */
[----:B------:R-:W-:Y:S02]  /*13a0*/  IMAD R2, R14, R2, R11 ;  /* 0x000000020e027224 */ /* 0x000fe400078e020b */
[----:B------:R-:W-:-:S02]  /*13b0*/  IMAD R164, R5, R4, R7 ;  /* 0x0000000405a47224 */ /* 0x000fc400078e0207 */
[----:B------:R-:W-:Y:S02]  /*13c0*/  IMAD R155, R155, R14, R2 ;  /* 0x0000000e9b9b7224 */ /* 0x000fe400078e0202 */
.L_x_18:
[----:B------:R-:W-:Y:S05]  /*13d0*/  BRA.U UP3, `(.L_x_19) ;  /* 0x0000000103407547 */ /* 0x000fea000b800000 */
[----:B------:R-:W1:Y:S08]  /*13e0*/  LDC.64 R4, c[0x0][0xb10] ;  /* 0x0002c400ff047b82 */ /* 0x000e700000000a00 */
[----:B------:R-:W2:Y:S08]  /*13f0*/  LDC.64 R2, c[0x0][0xb18] ;  /* 0x0002c600ff027b82 */ /* 0x000eb00000000a00 */
[----:B------:R-:W3:Y:S08]  /*1400*/  LDC R6, c[0x0][0xb20] ;  /* 0x0002c800ff067b82 */ /* 0x000ef00000000800 */
[----:B------:R-:W4:Y:S01]  /*1410*/  LDC R12, c[0x0][0xb0c] ;  /* 0x0002c300ff0c7b82 */ /* 0x000f220000000800 */
[----:B-1----:R-:W-:-:S05]  /*1420*/  IMAD.HI.U32 R4, R155, R4, RZ ;  /* 0x000000049b047227 */ /* 0x002fca00078e00ff */
[----:B------:R-:W-:Y:S01]  /*1430*/  SHF.R.U32.HI R4, RZ, R5, R4 ;  /* 0x00000005ff047219 */ /* 0x000fe20000011604 */
[----:B--2---:R-:W-:Y:S01]  /*1440*/  IMAD.HI.U32 R3, R164, R3, RZ ;  /* 0x00000003a4037227 */ /* 0x004fe200078e00ff */
[----:B------:R-:W-:-:S04]  /*1450*/  ISETP.NE.AND P0, PT, R2, 0x1, PT ;  /* 0x000000010200780c */ /* 0x000fc80003f05270 */
[----:B---3--:R-:W-:-:S04]  /*1460*/  SHF.R.U32.HI R3, RZ, R6, R3 ;  /* 0x00000006ff037219 */ /* 0x008fc80000011603 */
[----:B------:R-:W-:Y:S02]  /*1470*/  SEL R3, R164, R3, !P0 ;  /* 0x00000003a4037207 */ /* 0x000fe40004000000 */
[----:B----4-:R-:W-:-:S04]  /*1480*/  ISETP.NE.AND P1, PT, R12, 0x1, PT ;  /* 0x000000010c00780c */ /* 0x010fc80003f25270 */
[----:B------:R-:W-:-:S05]  /*1490*/  SEL R6, R155, R4, !P1 ;  /* 0x000000049b067207 */ /* 0x000fca0004800000 */
[----:B------:R-:W-:Y:S02]  /*14a0*/  IMAD.IADD R4, R3, 0x1, -R6 ;  /* 0x0000000103047824 */ /* 0x000fe400078e0a06 */
[----:B------:R-:W-:Y:S02]  /*14b0*/  IMAD.IADD R3, R6, 0x1, -R3 ;  /* 0x0000000106037824 */ /* 0x000fe400078e0a03 */
[----:B------:R-:W-:Y:S02]  /*14c0*/  IMAD R155, R4, R12, R155 ;  /* 0x0000000c049b7224 */ /* 0x000fe400078e029b */
[----:B------:R-:W-:Y:S02]  /*14d0*/  IMAD R164, R3, R2, R164 ;  /* 0x0000000203a47224 */ /* 0x000fe400078e02a4 */
.L_x_19:
[----:B------:R-:W-:Y:S05]  /*14e0*/  BRA.U !UP1, `(.L_x_20) ;  /* 0x00000001090c7547 */ /* 0x000fea000b800000 */
[----:B------:R-:W-:Y:S01]  /*14f0*/  UCGABAR_WAIT ;  /* 0x0000000000007dc7 */ /* 0x000fe20008000000 */
[----:B------:R-:W-:Y:S01]  /*1500*/  CCTL.IVALL ;  /* 0x00000000ff00798f */ /* 0x000fe20002000000 */
[----:B------:R-:W-:Y:S05]  /*1510*/  BRA `(.L_x_21) ;  /* 0x0000000000047947 */ /* 0x000fea0003800000 */
.L_x_20:
[----:B------:R-:W-:Y:S06]  /*1520*/  BAR.SYNC.DEFER_BLOCKING 0x0 ;  /* 0x0000000000007b1d */ /* 0x000fec0000010000 */
.L_x_21:
[----:B------:R-:W-:Y:S05]  /*1530*/  BRA.U UP2, `(.L_x_22) ;  /* 0x0000001102d87547 */ /* 0x000fea000b800000 */
[----:B------:R-:W1:Y:S01]  /*1540*/  LDCU UR15, c[0x0][0x38c] ;  /* 0x00007180ff0f77ac */ /* 0x000e620008000800 */
[----:B------:R-:W2:Y:S01]  /*1550*/  LDC R9, c[0x0][0x370] ;  /* 0x0000dc00ff097b82 */ /* 0x000ea20000000800 */
[C---:B------:R-:W-:Y:S01]  /*1560*/  IMAD.SHL.U32 R17, R11.reuse, 0x20, RZ ;  /* 0x000000200b117824 */ /* 0x040fe200078e00ff */
[----:B------:R-:W-:Y:S01]  /*1570*/  PLOP3.LUT P1, PT, PT, PT, UP5, 0x80, 0x8 ;  /* 0x000000000008781c */ /* 0x000fe20003f2f058 */
[----:B------:R-:W-:Y:S01]  /*1580*/  UISETP.NE.AND UP1, UPT, UR10, URZ, UPT ;  /* 0x000000ff0a00728c */ /* 0x000fe2000bf25270 */
[----:B------:R-:W-:Y:S01]  /*1590*/  ISETP.NE.AND P4, PT, R10, RZ, P5 ;  /* 0x000000ff0a00720c */ /* 0x000fe20002f85270 */
[----:B------:R-:W-:Y:S01]  /*15a0*/  IMAD.SHL.U32 R16, R11, 0x80, RZ ;  /* 0x000000800b107824 */ /* 0x000fe200078e00ff */
[----:B------:R-:W-:Y:S01]  /*15b0*/  PLOP3.LUT P1, PT, P1, PT, PT, 0x8, 0x80 ;  /* 0x000000000080781c */ /* 0x000fe20000f2e170 */
[----:B------:R-:W-:Y:S01]  /*15c0*/  IMAD.MOV.U32 R15, RZ, RZ, 0x1 ;  /* 0x00000001ff0f7424 */ /* 0x000fe200078e00ff */
[----:B------:R-:W3:Y:S01]  /*15d0*/  LDC R0, c[0x0][0x374] ;  /* 0x0000dd00ff007b82 */ /* 0x000ee20000000800 */
[----:B------:R-:W-:Y:S01]  /*15e0*/  IMAD.MOV.U32 R14, RZ, RZ, RZ ;  /* 0x000000ffff0e7224 */ /* 0x000fe200078e00ff */
[----:B------:R-:W-:Y:S01]  /*15f0*/  CS2R R12, SRZ ;  /* 0x00000000000c7805 */ /* 0x000fe2000001ff00 */
[----:B------:R-:W-:Y:S01]  /*1600*/  IMAD.MOV.U32 R10, RZ, RZ, 0x1 ;  /* 0x00000001ff0a7424 */ /* 0x000fe200078e00ff */
[----:B------:R-:W-:Y:S01]  /*1610*/  LOP3.LUT R17, R17, 0x20, RZ, 0xc0, !PT ;  /* 0x0000002011117812 */ /* 0x000fe200078ec0ff */
[----:B------:R-:W4:Y:S01]  /*1620*/  LDCU.64 UR24, c[0x0][0x348] ;  /* 0x00006900ff1877ac */ /* 0x000f220008000a00 */
[----:B-1----:R-:W-:-:S02]  /*1630*/  UIADD3 UR4, UPT, UPT, UR15, 0x7f, URZ ;  /* 0x0000007f0f047890 */ /* 0x002fc4000fffe0ff */
[----:B------:R-:W-:Y:S02]  /*1640*/  USEL UR7, UR7, 0x2, UP1 ;  /* 0x0000000207077887 */ /* 0x000fe40008800000 */
[----:B------:R-:W-:Y:S01]  /*1650*/  USHF.R.S32.HI UR22, URZ, 0x1f, UR4 ;  /* 0x0000001fff167899 */ /* 0x000fe20008011404 */
[----:B------:R-:W-:-:S03]  /*1660*/  UMOV UR13, URZ ;  /* 0x000000ff000d7c82 */ /* 0x000fc60008000000 */
[----:B------:R-:W-:Y:S02]  /*1670*/  ULEA.HI UR22, UR22, UR4, URZ, 0x7 ;  /* 0x0000000416167291 */ /* 0x000fe4000f8f38ff */
[----:B------:R-:W-:Y:S02]  /*1680*/  UIADD3 UR4, UPT, UPT, UR15, -0x1, URZ ;  /* 0xffffffff0f047890 */ /* 0x000fe4000fffe0ff */
[----:B------:R-:W-:Y:S02]  /*1690*/  USHF.R.S32.HI UR22, URZ, 0x7, UR22 ;  /* 0x00000007ff167899 */ /* 0x000fe40008011416 */
[----:B------:R-:W-:Y:S02]  /*16a0*/  UISETP.GE.U32.AND UP2, UPT, UR4, -0xff, UPT ;  /* 0xffffff010400788c */ /* 0x000fe4000bf46070 */
[----:B------:R-:W-:Y:S02]  /*16b0*/  UISETP.LT.U32.AND UP0, UPT, UR22, 0x5, UPT ;  /* 0x000000051600788c */ /* 0x000fe4000bf01070 */
[----:B------:R-:W-:-:S02]  /*16c0*/  UIADD3 UR15, UPT, UPT, UR15, 0xfe, URZ ;  /* 0x000000fe0f0f7890 */ /* 0x000fc4000fffe0ff */
[----:B------:R-:W-:-:S04]  /*16d0*/  USEL UR21, UR22, 0x5, UP0 ;  /* 0x0000000516157887 */ /* 0x000fc80008000000 */
[----:B------:R-:W-:Y:S02]  /*16e0*/  UIADD3 UR6, UPT, UPT, UR21, -0x1, URZ ;  /* 0xffffffff15067890 */ /* 0x000fe4000fffe0ff */
[----:B------:R-:W-:Y:S02]  /*16f0*/  @UP2 UIADD3 UR6, UPT, UPT, UR21, URZ, URZ ;  /* 0x000000ff15062290 */ /* 0x000fe4000fffe0ff */
[----:B------:R-:W-:Y:S02]  /*1700*/  UIADD3 UR14, UPT, UPT, UR22, -UR21, URZ ;  /* 0x80000015160e7290 */ /* 0x000fe4000fffe0ff */
[----:B------:R-:W-:Y:S02]  /*1710*/  UIADD3 UR5, UPT, UPT, UR6, 0x1, URZ ;  /* 0x0000000106057890 */ /* 0x000fe4000fffe0ff */
[----:B--2-4-:R-:W-:-:S12]  /*1720*/  UIADD3 UR6, UPT, UPT, -UR6, URZ, URZ ;  /* 0x000000ff06067290 */ /* 0x014fd8000fffe1ff */
.L_x_42:
[----:B------:R-:W-:Y:S01]  /*1730*/  UISETP.NE.AND UP0, UPT, UR37, URZ, UPT ;  /* 0x000000ff2500728c */ /* 0x000fe2000bf05270 */
[----:B------:R-:W1:Y:S08]  /*1740*/  S2UR UR37, SR_CgaCtaId ;  /* 0x00000000002579c3 */ /* 0x000e700000008800 */
[----:B------:R-:W-:Y:S05]  /*1750*/  BRA.U UP0, `(.L_x_23) ;  /* 0x0000000100347547 */ /* 0x000fea000b800000 */
[----:B------:R-:W2:Y:S01]  /*1760*/  S2R R2, SR_CgaCtaId ;  /* 0x0000000000027919 */ /* 0x000ea20000008800 */
[----:B------:R-:W-:-:S04]  /*1770*/  MOV R3, 0x400 ;  /* 0x0000040000037802 */ /* 0x000fc80000000f00 */
[----:B--2---:R-:W-:Y:S02]  /*1780*/  LEA R3, R2, R3, 0x18 ;  /* 0x0000000302037211 */ /* 0x004fe400078ec0ff */
[----:B------:R-:W-:-:S03]  /*1790*/  SHF.L.U32 R2, R10, 0x1f, RZ ;  /* 0x0000001f0a027819 */ /* 0x000fc600000006ff */
[----:B------:R-:W-:-:S04]  /*17a0*/  IMAD R3, R12, 0x8, R3 ;  /* 0x000000080c037824 */ /* 0x000fc800078e0203 */
[----:B------:R-:W2:Y:S02]  /*17b0*/  SYNCS.PHASECHK.TRANS64.TRYWAIT P0, [R3+URZ+0xe0], R2 ;  /* 0x0000e002030075a7 */ /* 0x000ea400080011ff */
[----:B--2---:R-:W-:Y:S05]  /*17c0*/  @!P0 BRA `(.L_x_24) ;  /* 0x0000005800748947 */ /* 0x004fea0003800000 */
.L_x_114:
[----:B------:R-:W-:Y:S01]  /*17d0*/  VIADD R12, R12, 0x1 ;  /* 0x000000010c0c7836 */ /* 0x000fe20000000000 */
[----:B------:R2:W-:Y:S04]  /*17e0*/  SYNCS.ARRIVE.TRANS64.A1T0 RZ, [R3+URZ+0xd0], RZ ;  /* 0x0000d0ff03ff79a7 */ /* 0x0005e800081000ff */
[----:B------:R-:W-:-:S04]  /*17f0*/  ISETP.NE.AND P0, PT, R12, 0x2, PT ;  /* 0x000000020c00780c */ /* 0x000fc80003f05270 */
[----:B------:R-:W-:Y:S02]  /*1800*/  SEL R12, R12, RZ, P0 ;  /* 0x000000ff0c0c7207 */ /* 0x000fe40000000000 */
[----:B--2---:R-:W-:-:S04]  /*1810*/  SEL R3, RZ, 0x1, P0 ;  /* 0x00000001ff037807 */ /* 0x004fc80000000000 */
[----:B------:R-:W-:-:S07]  /*1820*/  LOP3.LUT R10, R10, R3, RZ, 0x3c, !PT ;  /* 0x000000030a0a7212 */ /* 0x000fce00078e3cff */
.L_x_23:
[----:B------:R-:W-:Y:S01]  /*1830*/  UMOV UR4, 0x400 ;  /* 0x0000040000047882 */ /* 0x000fe20000000000 */
[----:B------:R-:W-:Y:S01]  /*1840*/  LEA.HI R3, R155, R155, RZ, 0x1 ;  /* 0x0000009b9b037211 */ /* 0x000fe200078f08ff */
[----:B-1----:R-:W-:Y:S01]  /*1850*/  ULEA UR4, UR37, UR4, 0x18 ;  /* 0x0000000425047291 */ /* 0x002fe2000f8ec0ff */
[----:B------:R-:W-:Y:S01]  /*1860*/  SHF.L.U32 R2, R15, 0x1f, RZ ;  /* 0x0000001f0f027819 */ /* 0x000fe200000006ff */
[----:B------:R-:W-:Y:S01]  /*1870*/  UISETP.GE.U32.AND UP0, UPT, UR15, 0xff, UPT ;  /* 0x000000ff0f00788c */ /* 0x000fe2000bf06070 */
[----:B------:R-:W-:Y:S01]  /*1880*/  R2UR UR35, R16 ;  /* 0x00000000102372ca */ /* 0x000fe200000e0000 */
[----:B------:R-:W-:Y:S01]  /*1890*/  ULEA UR8, UR13, UR4, 0x3 ;  /* 0x000000040d087291 */ /* 0x000fe2000f8e18ff */
[----:B------:R-:W-:Y:S01]  /*18a0*/  IMAD.SHL.U32 R3, R3, 0x80, RZ ;  /* 0x0000008003037824 */ /* 0x000fe200078e00ff */
[----:B------:R-:W-:Y:S01]  /*18b0*/  R2UR UR11, R17 ;  /* 0x00000000110b72ca */ /* 0x000fe200000e0000 */
[----:B------:R-:W-:-:S03]  /*18c0*/  UMOV UR23, URZ ;  /* 0x000000ff00177c82 */ /* 0x000fc60008000000 */
[----:B------:R-:W-:-:S03]  /*18d0*/  LOP3.LUT R3, R3, 0xffffff00, RZ, 0xc0, !PT ;  /* 0xffffff0003037812 */ /* 0x000fc600078ec0ff */
[----:B------:R1:W2:Y:S01]  /*18e0*/  SYNCS.PHASECHK.TRANS64.TRYWAIT P0, [UR8+0x28], R2 ;  /* 0x00002802ff0075a7 */ /* 0x0002a20008001108 */
[----:B------:R-:W-:Y:S02]  /*18f0*/  R2UR UR9, R3 ;  /* 0x00000000030972ca */ /* 0x000fe400000e0000 */
[----:B------:R-:W-:-:S11]  /*1900*/  R2UR UR8, R164 ;  /* 0x00000000a40872ca */ /* 0x000fd600000e0000 */
[----:B------:R-:W-:Y:S02]  /*1910*/  ULOP3.LUT UR35, UR9, 0x80, UR35, 0xf8, !UPT ;  /* 0x0000008009237892 */ /* 0x000fe4000f8ef823 */
[----:B------:R-:W-:Y:S01]  /*1920*/  ULEA UR11, UR8, UR11, 0x6 ;  /* 0x0000000b080b7291 */ /* 0x000fe2000f8e30ff */
[----:B------:R-:W-:Y:S11]  /*1930*/  BRA.U !UP0, `(.L_x_25) ;  /* 0x0000000108c07547 */ /* 0x000ff6000b800000 */
[----:B------:R-:W-:Y:S01]  /*1940*/  UMOV UR16, UR6 ;  /* 0x0000000600107c82 */ /* 0x000fe20008000000 */
[----:B------:R-:W-:Y:S01]  /*1950*/  UMOV UR17, UR13 ;  /* 0x0000000d00117c82 */ /* 0x000fe20008000000 */
[----:B------:R-:W-:-:S05]  /*1960*/  UMOV UR34, URZ ;  /* 0x000000ff00227c82 */ /* 0x000fca0008000000 */
.L_x_31:
[----:B------:R-:W-:Y:S01]  /*1970*/  ULEA UR33, UR17, UR4, 0x3 ;  /* 0x0000000411217291 */ /* 0x000fe2000f8e18ff */
[----:B------:R-:W-:Y:S01]  /*1980*/  @P5 MOV R3, 0xa000 ;  /* 0x0000a00000035802 */ /* 0x000fe20000000f00 */
[----:B-12-4-:R-:W-:Y:S10]  /*1990*/  @P0 BRA `(.L_x_26) ;  /* 0x00000000000c0947 */ /* 0x016ff40003800000 */
[----:B------:R-:W-:-:S04]  /*19a0*/  SHF.L.U32 R5, R15, 0x1f, RZ ;  /* 0x0000001f0f057819 */ /* 0x000fc800000006ff */
[----:B------:R-:W2:Y:S02]  /*19b0*/  SYNCS.PHASECHK.TRANS64.TRYWAIT P0, [UR33+0x28], R5 ;  /* 0x00002805ff0075a7 */ /* 0x000ea40008001121 */
[----:B--2---:R-:W-:Y:S05]  /*19c0*/  @!P0 BRA `(.L_x_27) ;  /* 0x0000005800088947 */ /* 0x004fea0003800000 */
.L_x_26:
[----:B------:R2:W-:Y:S01]  /*19d0*/  @P5 SYNCS.ARRIVE.TRANS64 RZ, [UR33], R3 ;  /* 0x00000003ffff59a7 */ /* 0x0005e20008000021 */
[----:B------:R-:W-:Y:S02]  /*19e0*/  ULOP3.LUT UR8, UR7, 0x2, URZ, 0xfc, !UPT ;  /* 0x0000000207087892 */ /* 0x000fe4000f8efcff */
[----:B------:R-:W-:Y:S02]  /*19f0*/  UIADD3 UR16, UPT, UPT, UR16, 0x1, URZ ;  /* 0x0000000110107890 */ /* 0x000fe4000fffe0ff */
[----:B------:R-:W-:Y:S02]  /*1a00*/  UISETP.NE.AND UP0, UPT, UR8, 0x2, UPT ;  /* 0x000000020800788c */ /* 0x000fe4000bf05270 */
[----:B------:R-:W-:-:S07]  /*1a10*/  UISETP.NE.AND UP2, UPT, UR16, 0x1, UPT ;  /* 0x000000011000788c */ /* 0x000fce000bf45270 */
[----:B------:R-:W-:Y:S05]  /*1a20*/  BRA.U UP0, `(.L_x_28) ;  /* 0x0000000100047547 */ /* 0x000fea000b800000 */
[----:B------:R-:W-:Y:S05]  /*1a30*/  BPT.TRAP 0x1 ;  /* 0x000000040000795c */ /* 0x000fea0000300000 */
.L_x_28:
[----:B------:R-:W-:Y:S04]  /*1a40*/  BSSY.RECONVERGENT B0, `(.L_x_29) ;  /* 0x0000003000007945 */ /* 0x000fe80003800200 */
[----:B------:R-:W-:Y:S05]  /*1a50*/  @!P4 BRA `(.L_x_30) ;  /* 0x000000000004c947 */ /* 0x000fea0003800000 */
[----:B------:R-:W-:Y:S05]  /*1a60*/  BPT.TRAP 0x1 ;  /* 0x000000040000795c */ /* 0x000fea0000300000 */
.L_x_30:
[----:B------:R-:W-:Y:S05]  /*1a70*/  BSYNC.RECONVERGENT B0 ;  /* 0x0000000000007941 */ /* 0x000fea0003800200 */
.L_x_29:
[----:B------:R-:W-:Y:S02]  /*1a80*/  UIADD3 UR13, UPT, UPT, UR17, 0x1, URZ ;  /* 0x00000001110d7890 */ /* 0x000fe4000fffe0ff */
[----:B------:R-:W-:Y:S02]  /*1a90*/  ULEA UR32, UR17, UR4, 0xe ;  /* 0x0000000411207291 */ /* 0x000fe4000f8e70ff */
[----:B------:R-:W-:Y:S02]  /*1aa0*/  UISETP.NE.AND UP0, UPT, UR13, 0x5, UPT ;  /* 0x000000050d00788c */ /* 0x000fe4000bf05270 */
[----:B------:R-:W-:Y:S02]  /*1ab0*/  UIADD3 UR28, UP1, UPT, UR24, 0x80, URZ ;  /* 0x00000080181c7890 */ /* 0x000fe4000ff3e0ff */
[----:B------:R-:W-:Y:S02]  /*1ac0*/  USEL UR9, URZ, 0x1, UP0 ;  /* 0x00000001ff097887 */ /* 0x000fe40008000000 */
[----:B------:R-:W-:-:S02]  /*1ad0*/  USEL UR13, UR13, URZ, UP0 ;  /* 0x000000ff0d0d7287 */ /* 0x000fc40008000000 */
[----:B------:R-:W-:Y:S02]  /*1ae0*/  UIADD3 UR26, UP0, UPT, UR24, 0x180, URZ ;  /* 0x00000180181a7890 */ /* 0x000fe4000ff1e0ff */
[----:B------:R-:W-:Y:S01]  /*1af0*/  ULEA UR8, UR13, UR4, 0x3 ;  /* 0x000000040d087291 */ /* 0x000fe2000f8e18ff */
[----:B------:R-:W-:Y:S01]  /*1b00*/  LOP3.LUT R15, R15, UR9, RZ, 0x3c, !PT ;  /* 0x000000090f0f7c12 */ /* 0x000fe2000f8e3cff */
[----:B------:R-:W-:Y:S02]  /*1b10*/  ULOP3.LUT UR33, UR33, 0xfefffff8, URZ, 0xc0, !UPT ;  /* 0xfefffff821217892 */ /* 0x000fe4000f8ec0ff */
[----:B------:R-:W-:Y:S01]  /*1b20*/  UIADD3.X UR29, UPT, UPT, URZ, UR25, URZ, UP1, !UPT ;  /* 0x00000019ff1d7290 */ /* 0x000fe20008ffe4ff */
[----:B-1----:R-:W-:Y:S01]  /*1b30*/  SHF.L.U32 R2, R15, 0x1f, RZ ;  /* 0x0000001f0f027819 */ /* 0x002fe200000006ff */
[----:B------:R-:W-:Y:S02]  /*1b40*/  UIADD3 UR32, UPT, UPT, UR32, 0x4400, URZ ;  /* 0x0000440020207890 */ /* 0x000fe4000fffe0ff */
[----:B------:R-:W-:Y:S01]  /*1b50*/  UIADD3.X UR27, UPT, UPT, URZ, UR25, URZ, UP0, !UPT ;  /* 0x00000019ff1b7290 */ /* 0x000fe200087fe4ff */
[----:B------:R4:W1:Y:S01]  /*1b60*/  SYNCS.PHASECHK.TRANS64.TRYWAIT P0, [UR8+0x28], R2 ;  /* 0x00002802ff0075a7 */ /* 0x0008620008001108 */
[----:B------:R-:W-:Y:S01]  /*1b70*/  ULEA UR8, UR17, UR4, 0xc ;  /* 0x0000000411087291 */ /* 0x000fe2000f8e60ff */
[----:B------:R-:W-:Y:S01]  /*1b80*/  UMOV UR18, 0x0 ;  /* 0x0000000000127882 */ /* 0x000fe20000000000 */
[----:B------:R-:W-:-:S02]  /*1b90*/  UMOV UR19, 0x10000000 ;  /* 0x1000000000137882 */ /* 0x000fc40000000000 */
[----:B------:R-:W-:Y:S01]  /*1ba0*/  UIADD3 UR8, UPT, UPT, UR8, 0x18400, URZ ;  /* 0x0001840008087890 */ /* 0x000fe2000fffe0ff */
[----:B------:R2:W-:Y:S01]  /*1bb0*/  UTMALDG.3D.2CTA [UR32], [UR28], desc[UR18] ;  /* 0x000012201c0075b4 */ /* 0x0005e20008211000 */
[----:B------:R-:W-:Y:S01]  /*1bc0*/  UMOV UR10, UR34 ;  /* 0x00000022000a7c82 */ /* 0x000fe20008000000 */
[----:B------:R-:W-:Y:S01]  /*1bd0*/  UMOV UR12, UR36 ;  /* 0x00000024000c7c82 */ /* 0x000fe20008000000 */
[----:B------:R-:W-:Y:S01]  /*1be0*/  UMOV UR9, UR33 ;  /* 0x0000002100097c82 */ /* 0x000fe20008000000 */
[----:B------:R-:W-:Y:S01]  /*1bf0*/  UMOV UR23, UR5 ;  /* 0x0000000500177c82 */ /* 0x000fe20008000000 */
[----:B------:R-:W-:-:S03]  /*1c00*/  UMOV UR17, UR13 ;  /* 0x0000000d00117c82 */ /* 0x000fc60008000000 */
[----:B------:R4:W-:Y:S01]  /*1c10*/  UTMALDG.3D.2CTA [UR8], [UR26], desc[UR18] ;  /* 0x000012081a0075b4 */ /* 0x0009e20008211000 */
[----:B--2---:R-:W-:Y:S01]  /*1c20*/  UIADD3 UR34, UPT, UPT, UR34, 0x80, URZ ;  /* 0x0000008022227890 */ /* 0x004fe2000fffe0ff */
[----:B------:R-:W-:Y:S11]  /*1c30*/  BRA.U UP2, `(.L_x_31) ;  /* 0xfffffffd024c7547 */ /* 0x000ff6000b83ffff */
.L_x_25:
[----:B----4-:R-:W-:Y:S01]  /*1c40*/  ULEA UR8, UR13, UR4, 0x3 ;  /* 0x000000040d087291 */ /* 0x010fe2000f8e18ff */
[----:B-1----:R-:W-:Y:S01]  /*1c50*/  SHF.L.U32 R2, R15, 0x1f, RZ ;  /* 0x0000001f0f027819 */ /* 0x002fe200000006ff */
[----:B------:R-:W-:Y:S01]  /*1c60*/  @!P1 SYNCS.ARRIVE.TRANS64.A1T0 RZ, [UR4+0x68], RZ ;  /* 0x000068ffffff99a7 */ /* 0x000fe20008100004 */
[----:B------:R-:W-:-:S06]  /*1c70*/  UISETP.GT.AND UP0, UPT, UR22, UR21, UPT ;  /* 0x000000151600728c */ /* 0x000fcc000bf04270 */
[----:B--2---:R1:W2:Y:S03]  /*1c80*/  SYNCS.PHASECHK.TRANS64.TRYWAIT P0, [UR8+0x28], R2 ;  /* 0x00002802ff0075a7 */ /* 0x0042a60008001108 */
[----:B------:R-:W-:Y:S05]  /*1c90*/  BRA.U !UP0, `(.L_x_32) ;  /* 0x0000000108c07547 */ /* 0x000fea000b800000 */
[----:B------:R-:W-:Y:S01]  /*1ca0*/  UIADD3 UR26, UPT, UPT, UR14, UR23, URZ ;  /* 0x000000170e1a7290 */ /* 0x000fe2000fffe0ff */
[----:B------:R-:W-:-:S11]  /*1cb0*/  UMOV UR27, UR13 ;  /* 0x0000000d001b7c82 */ /* 0x000fd60008000000 */
.L_x_38:
[----:B------:R-:W-:Y:S01]  /*1cc0*/  ULEA UR17, UR27, UR4, 0x3 ;  /* 0x000000041b117291 */ /* 0x000fe2000f8e18ff */
[----:B--2---:R-:W-:Y:S01]  /*1cd0*/  @P5 MOV R3, 0xa000 ;  /* 0x0000a00000035802 */ /* 0x004fe20000000f00 */
[----:B-12---:R-:W-:Y:S10]  /*1ce0*/  @P0 BRA `(.L_x_33) ;  /* 0x00000000000c0947 */ /* 0x006ff40003800000 */
[----:B------:R-:W-:-:S04]  /*1cf0*/  SHF.L.U32 R5, R15, 0x1f, RZ ;  /* 0x0000001f0f057819 */ /* 0x000fc800000006ff */
[----:B------:R-:W2:Y:S02]  /*1d00*/  SYNCS.PHASECHK.TRANS64.TRYWAIT P0, [UR17+0x28], R5 ;  /* 0x00002805ff0075a7 */ /* 0x000ea40008001111 */
[----:B--2---:R-:W-:Y:S05]  /*1d10*/  @!P0 BRA `(.L_x_34) ;  /* 0x00000054004c8947 */ /* 0x004fea0003800000 */
.L_x_33:
[----:B------:R2:W-:Y:S01]  /*1d20*/  @P5 SYNCS.ARRIVE.TRANS64 RZ, [UR17], R3 ;  /* 0x00000003ffff59a7 */ /* 0x0005e20008000011 */
[----:B------:R-:W-:-:S04]  /*1d30*/  ULOP3.LUT UR8, UR7, 0x2, URZ, 0xfc, !UPT ;  /* 0x0000000207087892 */ /* 0x000fc8000f8efcff */
[----:B------:R-:W-:-:S09]  /*1d40*/  UISETP.NE.AND UP0, UPT, UR8, 0x2, UPT ;  /* 0x000000020800788c */ /* 0x000fd2000bf05270 */
[----:B------:R-:W-:Y:S05]  /*1d50*/  BRA.U UP0, `(.L_x_35) ;  /* 0x0000000100047547 */ /* 0x000fea000b800000 */
[----:B------:R-:W-:Y:S05]  /*1d60*/  BPT.TRAP 0x1 ;  /* 0x000000040000795c */ /* 0x000fea0000300000 */
.L_x_35:
[----:B------:R-:W-:Y:S04]  /*1d70*/  BSSY.RECONVERGENT B0, `(.L_x_36) ;  /* 0x0000003000007945 */ /* 0x000fe80003800200 */
[----:B------:R-:W-:Y:S05]  /*1d80*/  @!P4 BRA `(.L_x_37) ;  /* 0x000000000004c947 */ /* 0x000fea0003800000 */
[----:B------:R-:W-:Y:S05]  /*1d90*/  BPT.TRAP 0x1 ;  /* 0x000000040000795c */ /* 0x000fea0000300000 */
.L_x_37:
[----:B------:R-:W-:Y:S05]  /*1da0*/  BSYNC.RECONVERGENT B0 ;  /* 0x0000000000007941 */ /* 0x000fea0003800200 */
.L_x_36:
        /* <DEDUP_REMOVED lines=9> */
[----:B------:R-:W-:Y:S02]  /*1e40*/  USHF.L.U32 UR18, UR23, 0x7, URZ ;  /* 0x0000000717127899 */ /* 0x000fe400080006ff */
[----:B------:R-:W-:Y:S01]  /*1e50*/  ULOP3.LUT UR17, UR17, 0xfefffff8, URZ, 0xc0, !UPT ;  /* 0xfefffff811117892 */ /* 0x000fe2000f8ec0ff */
[----:B-1----:R-:W-:Y:S01]  /*1e60*/  SHF.L.U32 R2, R15, 0x1f, RZ ;  /* 0x0000001f0f027819 */ /* 0x002fe200000006ff */
[----:B------:R-:W-:Y:S02]  /*1e70*/  UIADD3 UR16, UPT, UPT, UR16, 0x4400, URZ ;  /* 0x0000440010107890 */ /* 0x000fe4000fffe0ff */
[----:B------:R-:W-:Y:S01]  /*1e80*/  UIADD3.X UR33, UPT, UPT, URZ, UR25, URZ, UP1, !UPT ;  /* 0x00000019ff217290 */ /* 0x000fe20008ffe4ff */
[----:B------:R4:W1:Y:S01]  /*1e90*/  SYNCS.PHASECHK.TRANS64.TRYWAIT P0, [UR8+0x28], R2 ;  /* 0x00002802ff0075a7 */ /* 0x0008620008001108 */
[----:B------:R-:W-:-:S02]  /*1ea0*/  ULEA UR8, UR27, UR4, 0xc ;  /* 0x000000041b087291 */ /* 0x000fc4000f8e60ff */
[----:B------:R-:W-:Y:S02]  /*1eb0*/  UIADD3.X UR31, UPT, UPT, URZ, UR25, URZ, UP0, !UPT ;  /* 0x00000019ff1f7290 */ /* 0x000fe400087fe4ff */
[----:B------:R-:W-:Y:S01]  /*1ec0*/  UIADD3 UR8, UPT, UPT, UR8, 0x18400, URZ ;  /* 0x0001840008087890 */ /* 0x000fe2000fffe0ff */
[----:B------:R-:W-:Y:S01]  /*1ed0*/  UMOV UR28, 0x0 ;  /* 0x00000000001c7882 */ /* 0x000fe20000000000 */
[----:B------:R-:W-:Y:S01]  /*1ee0*/  UMOV UR29, 0x10000000 ;  /* 0x10000000001d7882 */ /* 0x000fe20000000000 */
[----:B------:R-:W-:Y:S01]  /*1ef0*/  UMOV UR19, UR35 ;  /* 0x0000002300137c82 */ /* 0x000fe20008000000 */
[----:B------:R-:W-:Y:S01]  /*1f00*/  UMOV UR20, UR36 ;  /* 0x0000002400147c82 */ /* 0x000fe20008000000 */
[----:B------:R-:W-:Y:S01]  /*1f10*/  UMOV UR12, UR36 ;  /* 0x00000024000c7c82 */ /* 0x000fe20008000000 */
[----:B------:R-:W-:Y:S01]  /*1f20*/  UMOV UR9, UR17 ;  /* 0x0000001100097c82 */ /* 0x000fe20008000000 */
[----:B------:R-:W-:Y:S01]  /*1f30*/  UMOV UR10, UR18 ;  /* 0x00000012000a7c82 */ /* 0x000fe20008000000 */
[----:B------:R4:W-:Y:S01]  /*1f40*/  UTMALDG.3D.2CTA [UR16], [UR32], desc[UR28] ;  /* 0x00001c10200075b4 */ /* 0x0009e20008211000 */
[----:B------:R-:W-:Y:S01]  /*1f50*/  UIADD3 UR23, UPT, UPT, UR23, 0x1, URZ ;  /* 0x0000000117177890 */ /* 0x000fe2000fffe0ff */
[----:B------:R-:W-:-:S03]  /*1f60*/  UMOV UR27, UR13 ;  /* 0x0000000d001b7c82 */ /* 0x000fc60008000000 */
[----:B------:R-:W-:Y:S01]  /*1f70*/  UISETP.NE.AND UP0, UPT, UR23, UR26, UPT ;  /* 0x0000001a1700728c */ /* 0x000fe2000bf05270 */
[----:B------:R4:W-:Y:S08]  /*1f80*/  UTMALDG.3D.2CTA [UR8], [UR30], desc[UR28] ;  /* 0x00001c081e0075b4 */ /* 0x0009f00008211000 */
[----:B----4-:R-:W-:Y:S05]  /*1f90*/  BRA.U UP0, `(.L_x_38) ;  /* 0xfffffffd00487547 */ /* 0x010fea000b83ffff */
.L_x_32:
[C---:B-1----:R-:W-:Y:S01]  /*1fa0*/  LEA R2, R14.reuse, UR4, 0x3 ;  /* 0x000000040e027c11 */ /* 0x042fe2000f8e18ff */
[----:B------:R-:W-:Y:S01]  /*1fb0*/  NOP ;  /* 0x0000000000007918 */ /* 0x000fe20000000000 */
[----:B--2---:R-:W-:Y:S02]  /*1fc0*/  SHF.L.U32 R3, R13, 0x1f, RZ ;  /* 0x0000001f0d037819 */ /* 0x004fe400000006ff */
[----:B------:R-:W-:Y:S02]  /*1fd0*/  LEA R4, R14, UR4, 0x4 ;  /* 0x000000040e047c11 */ /* 0x000fe4000f8e20ff */
[----:B------:R-:W1:Y:S02]  /*1fe0*/  SYNCS.PHASECHK.TRANS64.TRYWAIT P0, [R2+URZ+0x70], R3 ;  /* 0x00007003020075a7 */ /* 0x000e6400080011ff */
[----:B-1----:R-:W-:Y:S05]  /*1ff0*/  @!P0 BRA `(.L_x_39) ;  /* 0x0000005000ac8947 */ /* 0x002fea0003800000 */
.L_x_117:
[----:B------:R-:W2:Y:S01]  /*2000*/  LDS.128 R4, [R4+0x100] ;  /* 0x0001000004047984 */ /* 0x000ea20000000c00 */
[----:B------:R-:W-:Y:S01]  /*2010*/  ISETP.GE.AND P0, PT, R72, 0x1, PT ;  /* 0x000000014800780c */ /* 0x000fe20003f06270 */
[----:B-1----:R-:W-:Y:S01]  /*2020*/  VIADD R2, R2, 0x80 ;  /* 0x0000008002027836 */ /* 0x002fe20000000000 */
[----:B------:R-:W-:Y:S01]  /*2030*/  @!PT LDS RZ, [RZ] ;  /* 0x00000000fffff984 */ /* 0x000fe20000000800 */
[----:B------:R-:W-:Y:S01]  /*2040*/  @!PT LDS RZ, [RZ] ;  /* 0x00000000fffff984 */ /* 0x000fe20000000800 */
[----:B------:R-:W-:Y:S01]  /*2050*/  @!PT LDS RZ, [RZ] ;  /* 0x00000000fffff984 */ /* 0x000fe20000000800 */
[----:B------:R-:W-:Y:S01]  /*2060*/  @!PT LDS RZ, [RZ] ;  /* 0x00000000fffff984 */ /* 0x000fe20000000800 */
[----:B------:R1:W-:Y:S06]  /*2070*/  MEMBAR.ALL.CTA ;  /* 0x0000000000007992 */ /* 0x0003ec0000008000 */
[----:B-1----:R-:W1:Y:S01]  /*2080*/  FENCE.VIEW.ASYNC.S ;  /* 0x00000000000073c6 */ /* 0x002e620000000000 */
[----:B------:R-:W-:-:S04]  /*2090*/  PRMT R2, RZ, 0x654, R2 ;  /* 0x00000654ff027816 */ /* 0x000fc80000000002 */
[----:B-1----:R1:W-:Y:S01]  /*20a0*/  SYNCS.ARRIVE.TRANS64.RED.A1T0 RZ, [R2+URZ], RZ ;  /* 0x000000ff02ff79a7 */ /* 0x0023e200081004ff */
[----:B--2---:R-:W-:-:S13]  /*20b0*/  LOP3.LUT P2, RZ, R6, 0x1, RZ, 0xc0, !PT ;  /* 0x0000000106ff7812 */ /* 0x004fda000784c0ff */
[----:B------:R-:W-:Y:S01]  /*20c0*/  @P2 SHF.R.U32.HI R3, RZ, 0x10, R5 ;  /* 0x00000010ff032819 */ /* 0x000fe20000011605 */
[----:B------:R-:W-:Y:S01]  /*20d0*/  VOTEU.ANY UP0, P2 ;  /* 0x0000000000ff7886 */ /* 0x000fe20001000100 */
[----:B------:R-:W-:Y:S02]  /*20e0*/  @P2 MOV R11, R4 ;  /* 0x00000004000b2202 */ /* 0x000fe40000000f00 */
[----:B------:R-:W-:Y:S02]  /*20f0*/  @P2 R2UR.BROADCAST UR8, R3 ;  /* 0x00000000030822ca */ /* 0x000fe400008e0000 */
[----:B------:R-:W-:-:S11]  /*2100*/  @P2 LOP3.LUT R8, R5, 0xffff, RZ, 0xc0, !PT ;  /* 0x0000ffff05082812 */ /* 0x000fd600078ec0ff */
[----:B------:R-:W-:Y:S01]  /*2110*/  @UP0 UMOV UR36, UR8 ;  /* 0x0000000800240c82 */ /* 0x000fe20008000000 */
[----:B-1----:R-:W-:Y:S05]  /*2120*/  @!P0 BRA `(.L_x_40) ;  /* 0x0000000000b88947 */ /* 0x002fea0003800000 */
[----:B------:R-:W3:Y:S01]  /*2130*/  LDC.64 R4, c[0x0][0xb18] ;  /* 0x0002c600ff047b82 */ /* 0x000ee20000000a00 */
[----:B------:R-:W-:-:S07]  /*2140*/  ISETP.NE.AND P3, PT, R72, 0x1, PT ;  /* 0x000000014800780c */ /* 0x000fce0003f65270 */
[----:B------:R-:W1:Y:S08]  /*2150*/  LDC.64 R6, c[0x0][0xb10] ;  /* 0x0002c400ff067b82 */ /* 0x000e700000000a00 */
[----:B------:R-:W2:Y:S08]  /*2160*/  LDC R18, c[0x0][0xb20] ;  /* 0x0002c800ff127b82 */ /* 0x000eb00000000800 */
[----:B------:R-:W4:Y:S01]  /*2170*/  LDC R20, c[0x0][0xb0c] ;  /* 0x0002c300ff147b82 */ /* 0x000f220000000800 */
[----:B---3--:R-:W-:Y:S01]  /*2180*/  IMAD.HI.U32 R19, R0, R5, RZ ;  /* 0x0000000500137227 */ /* 0x008fe200078e00ff */
[----:B------:R-:W-:-:S03]  /*2190*/  ISETP.NE.AND P0, PT, R4, 0x1, PT ;  /* 0x000000010400780c */ /* 0x000fc60003f05270 */
[----:B------:R-:W-:-:S03]  /*21a0*/  IMAD.HI.U32 R5, R8, R5, RZ ;  /* 0x0000000508057227 */ /* 0x000fc600078e00ff */
[----:B------:R-:W3:Y:S01]  /*21b0*/  LDC.64 R2, c[0x0][0xb28] ;  /* 0x0002ca00ff027b82 */ /* 0x000ee20000000a00 */
[----:B-1----:R-:W-:-:S04]  /*21c0*/  IMAD.HI.U32 R22, R9, R6, RZ ;  /* 0x0000000609167227 */ /* 0x002fc800078e00ff */
[----:B------:R-:W-:Y:S01]  /*21d0*/  IMAD.HI.U32 R24, R11, R6, RZ ;  /* 0x000000060b187227 */ /* 0x000fe200078e00ff */
[----:B------:R-:W-:Y:S02]  /*21e0*/  SHF.R.U32.HI R22, RZ, R7, R22 ;  /* 0x00000007ff167219 */ /* 0x000fe40000011616 */
[-C--:B--2---:R-:W-:Y:S02]  /*21f0*/  SHF.R.U32.HI R19, RZ, R18.reuse, R19 ;  /* 0x00000012ff137219 */ /* 0x084fe40000011613 */
[----:B------:R-:W-:Y:S02]  /*2200*/  SHF.R.U32.HI R5, RZ, R18, R5 ;  /* 0x00000012ff057219 */ /* 0x000fe40000011605 */
[----:B------:R-:W-:Y:S02]  /*2210*/  SEL R19, R0, R19, !P0 ;  /* 0x0000001300137207 */ /* 0x000fe40004000000 */
[----:B------:R-:W-:Y:S02]  /*2220*/  SHF.R.U32.HI R24, RZ, R7, R24 ;  /* 0x00000007ff187219 */ /* 0x000fe40000011618 */
[----:B----4-:R-:W-:-:S02]  /*2230*/  ISETP.NE.AND P1, PT, R20, 0x1, PT ;  /* 0x000000011400780c */ /* 0x010fc40003f25270 */
[----:B------:R-:W-:Y:S02]  /*2240*/  SEL R5, R8, R5, !P0 ;  /* 0x0000000508057207 */ /* 0x000fe40004000000 */
[----:B------:R-:W-:Y:S02]  /*2250*/  SEL R21, R9, R22, !P1 ;  /* 0x0000001609157207 */ /* 0x000fe40004800000 */
[----:B------:R-:W-:Y:S01]  /*2260*/  SEL R7, R11, R24, !P1 ;  /* 0x000000180b077207 */ /* 0x000fe20004800000 */
[----:B---3--:R-:W-:-:S04]  /*2270*/  IMAD.HI.U32 R22, R19, R2, RZ ;  /* 0x0000000213167227 */ /* 0x008fc800078e00ff */
[----:B------:R-:W-:Y:S01]  /*2280*/  IMAD.HI.U32 R6, R21, R2, RZ ;  /* 0x0000000215067227 */ /* 0x000fe200078e00ff */
[----:B------:R-:W-:-:S04]  /*2290*/  @P3 SHF.R.U32.HI R19, RZ, R3, R22 ;  /* 0x00000003ff133219 */ /* 0x000fc80000011616 */
[----:B------:R-:W-:Y:S01]  /*22a0*/  @P3 SHF.R.U32.HI R21, RZ, R3, R6 ;  /* 0x00000003ff153219 */ /* 0x000fe20000011606 */
[----:B------:R-:W-:-:S04]  /*22b0*/  IMAD R19, R72, R19, RZ ;  /* 0x0000001348137224 */ /* 0x000fc800078e02ff */
[----:B------:R-:W-:Y:S01]  /*22c0*/  IMAD R6, R72, R21, RZ ;  /* 0x0000001548067224 */ /* 0x000fe200078e02ff */
[C---:B------:R-:W-:Y:S02]  /*22d0*/  ISETP.GE.AND P0, PT, R5.reuse, R19, PT ;  /* 0x000000130500720c */ /* 0x040fe40003f06270 */
[----:B------:R-:W-:Y:S02]  /*22e0*/  IADD3 R19, PT, PT, -R5, RZ, RZ ;  /* 0x000000ff05137210 */ /* 0x000fe40007ffe1ff */
[----:B------:R-:W-:Y:S01]  /*22f0*/  ISETP.GE.OR P0, PT, R7, R6, P0 ;  /* 0x000000060700720c */ /* 0x000fe20000706670 */
[----:B------:R-:W-:-:S04]  /*2300*/  IMAD.HI.U32 R6, R5, R2, RZ ;  /* 0x0000000205067227 */ /* 0x000fc800078e00ff */
[----:B------:R-:W-:Y:S01]  /*2310*/  IMAD R8, R4, R19, R8 ;  /* 0x0000001304087224 */ /* 0x000fe200078e0208 */
[----:B------:R-:W-:-:S04]  /*2320*/  SHF.R.U32.HI R6, RZ, R3, R6 ;  /* 0x00000003ff067219 */ /* 0x000fc80000011606 */
[----:B------:R-:W-:-:S03]  /*2330*/  SEL R6, R5, R6, !P3 ;  /* 0x0000000605067207 */ /* 0x000fc60005800000 */
[----:B------:R-:W-:-:S04]  /*2340*/  @!P0 IMAD.HI.U32 R18, R7, R2, RZ ;  /* 0x0000000207128227 */ /* 0x000fc800078e00ff */
[----:B------:R-:W-:Y:S01]  /*2350*/  IMAD.MOV R2, RZ, RZ, -R6 ;  /* 0x000000ffff027224 */ /* 0x000fe200078e0a06 */
[----:B------:R-:W-:-:S03]  /*2360*/  @!P0 SHF.R.U32.HI R18, RZ, R3, R18 ;  /* 0x00000003ff128219 */ /* 0x000fc60000011612 */
[----:B------:R-:W-:Y:S01]  /*2370*/  IMAD R2, R72, R2, R5 ;  /* 0x0000000248027224 */ /* 0x000fe200078e0205 */
        /* <DEDUP_REMOVED lines=9> */
.L_x_40:
[----:B------:R-:W1:Y:S02]  /*2410*/  LDCU UR8, c[0x0][0xb30] ;  /* 0x00016600ff0877ac */ /* 0x000e640008000800 */
[----:B-1----:R-:W-:-:S09]  /*2420*/  UISETP.NE.AND UP0, UPT, UR8, 0x1, UPT ;  /* 0x000000010800788c */ /* 0x002fd2000bf05270 */
[----:B------:R-:W-:Y:S05]  /*2430*/  BRA.U UP0, `(.L_x_41) ;  /* 0x0000000100407547 */ /* 0x000fea000b800000 */
[----:B------:R-:W1:Y:S08]  /*2440*/  LDC.64 R4, c[0x0][0xb10] ;  /* 0x0002c400ff047b82 */ /* 0x000e700000000a00 */
[----:B------:R-:W2:Y:S08]  /*2450*/  LDC.64 R2, c[0x0][0xb18] ;  /* 0x0002c600ff027b82 */ /* 0x000eb00000000a00 */
[----:B------:R-:W4:Y:S08]  /*2460*/  LDC R6, c[0x0][0xb20] ;  /* 0x0002c800ff067b82 */ /* 0x000f300000000800 */
[----:B------:R-:W3:Y:S01]  /*2470*/  LDC R18, c[0x0][0xb0c] ;  /* 0x0002c300ff127b82 */ /* 0x000ee20000000800 */
[----:B-1----:R-:W-:-:S05]  /*2480*/  IMAD.HI.U32 R4, R11, R4, RZ ;  /* 0x000000040b047227 */ /* 0x002fca00078e00ff */
[----:B------:R-:W-:Y:S01]  /*2490*/  SHF.R.U32.HI R4, RZ, R5, R4 ;  /* 0x00000005ff047219 */ /* 0x000fe20000011604 */
[----:B--2---:R-:W-:Y:S01]  /*24a0*/  IMAD.HI.U32 R3, R8, R3, RZ ;  /* 0x0000000308037227 */ /* 0x004fe200078e00ff */
[----:B------:R-:W-:-:S04]  /*24b0*/  ISETP.NE.AND P0, PT, R2, 0x1, PT ;  /* 0x000000010200780c */ /* 0x000fc80003f05270 */
[----:B----4-:R-:W-:-:S04]  /*24c0*/  SHF.R.U32.HI R3, RZ, R6, R3 ;  /* 0x00000006ff037219 */ /* 0x010fc80000011603 */
[----:B------:R-:W-:Y:S02]  /*24d0*/  SEL R3, R8, R3, !P0 ;  /* 0x0000000308037207 */ /* 0x000fe40004000000 */
[----:B---3--:R-:W-:-:S04]  /*24e0*/  ISETP.NE.AND P1, PT, R18, 0x1, PT ;  /* 0x000000011200780c */ /* 0x008fc80003f25270 */
[----:B------:R-:W-:-:S05]  /*24f0*/  SEL R4, R11, R4, !P1 ;  /* 0x000000040b047207 */ /* 0x000fca0004800000 */
[----:B------:R-:W-:Y:S02]  /*2500*/  IMAD.IADD R5, R3, 0x1, -R4 ;  /* 0x0000000103057824 */ /* 0x000fe400078e0a04 */
[----:B------:R-:W-:Y:S02]  /*2510*/  IMAD.IADD R3, R4, 0x1, -R3 ;  /* 0x0000000104037824 */ /* 0x000fe400078e0a03 */
[----:B------:R-:W-:Y:S02]  /*2520*/  IMAD R11, R5, R18, R11 ;  /* 0x00000012050b7224 */ /* 0x000fe400078e020b */
[----:B------:R-:W-:-:S07]  /*2530*/  IMAD R8, R3, R2, R8 ;  /* 0x0000000203087224 */ /* 0x000fce00078e0208 */
.L_x_41:
[----:B------:R-:W-:Y:S01]  /*2540*/  VIADD R14, R14, 0x1 ;  /* 0x000000010e0e7836 */ /* 0x000fe20000000000 */
[----:B------:R-:W-:Y:S01]  /*2550*/  PLOP3.LUT P1, PT, PT, PT, PT, 0x80, 0x8 ;  /* 0x000000000008781c */ /* 0x000fe20003f2f070 */
[----:B------:R-:W-:Y:S02]  /*2560*/  IMAD.IADD R155, R11, 0x1, R154 ;  /* 0x000000010b9b7824 */ /* 0x000fe400078e029a */
[----:B------:R-:W-:Y:S01]  /*2570*/  IMAD.IADD R164, R8, 0x1, R143 ;  /* 0x0000000108a47824 */ /* 0x000fe200078e028f */
[----:B------:R-:W-:-:S04]  /*2580*/  ISETP.NE.AND P0, PT, R14, 0x2, PT ;  /* 0x000000020e00780c */ /* 0x000fc80003f05270 */
[----:B------:R-:W-:Y:S02]  /*2590*/  SEL R2, RZ, 0x1, P0 ;  /* 0x00000001ff027807 */ /* 0x000fe40000000000 */
[----:B------:R-:W-:Y:S02]  /*25a0*/  SEL R14, R14, RZ, P0 ;  /* 0x000000ff0e0e7207 */ /* 0x000fe40000000000 */
[----:B------:R-:W-:Y:S01]  /*25b0*/  LOP3.LUT R13, R13, R2, RZ, 0x3c, !PT ;  /* 0x000000020d0d7212 */ /* 0x000fe200078e3cff */
[----:B------:R-:W-:Y:S06]  /*25c0*/  @P2 BRA `(.L_x_42) ;  /* 0xfffffff000582947 */ /* 0x000fec000383ffff */
[----:B------:R-:W-:Y:S01]  /*25d0*/  UIADD3 UR4, UPT, UPT, UR4, 0x28, URZ ;  /* 0x0000002804047890 */ /* 0x000fe2000fffe0ff */
[----:B------:R-:W-:-:S03]  /*25e0*/  SHF.L.U32 R3, R15, 0x1f, RZ ;  /* 0x0000001f0f037819 */ /* 0x000fc600000006ff */
[----:B------:R-:W-:-:S09]  /*25f0*/  ULEA UR5, UR13, UR4, 0x3 ;  /* 0x000000040d057291 */ /* 0x000fd2000f8e18ff */
[----:B------:R-:W1:Y:S02]  /*2600*/  SYNCS.PHASECHK.TRANS64.TRYWAIT P0, [UR5], R3 ;  /* 0x00000003ff0075a7 */ /* 0x000e640008001105 */
[----:B-1----:R-:W-:Y:S05]  /*2610*/  @!P0 BRA `(.L_x_43) ;  /* 0x0000004c00388947 */ /* 0x002fea0003800000 */
.L_x_119:
[----:B------:R-:W-:-:S04]  /*2620*/  UIADD3 UR6, UPT, UPT, UR13, 0x1, URZ ;  /* 0x000000010d067890 */ /* 0x000fc8000fffe0ff */
[----:B------:R-:W-:-:S04]  /*2630*/  UISETP.NE.AND UP0, UPT, UR6, 0x5, UPT ;  /* 0x000000050600788c */ /* 0x000fc8000bf05270 */
[----:B------:R-:W-:Y:S02]  /*2640*/  USEL UR7, URZ, 0x1, UP0 ;  /* 0x00000001ff077887 */ /* 0x000fe40008000000 */
[----:B------:R-:W-:-:S04]  /*2650*/  USEL UR6, UR6, URZ, UP0 ;  /* 0x000000ff06067287 */ /* 0x000fc80008000000 */
[----:B------:R-:W-:Y:S01]  /*2660*/  ULEA UR5, UR6, UR4, 0x3 ;  /* 0x0000000406057291 */ /* 0x000fe2000f8e18ff */
[----:B------:R-:W-:-:S04]  /*2670*/  LOP3.LUT R2, R15, UR7, RZ, 0x3c, !PT ;  /* 0x000000070f027c12 */ /* 0x000fc8000f8e3cff */
[----:B-1----:R-:W-:-:S04]  /*2680*/  SHF.L.U32 R3, R2, 0x1f, RZ ;  /* 0x0000001f02037819 */ /* 0x002fc800000006ff */
[----:B------:R-:W1:Y:S02]  /*2690*/  SYNCS.PHASECHK.TRANS64.TRYWAIT P0, [UR5], R3 ;  /* 0x00000003ff0075a7 */ /* 0x000e640008001105 */
[----:B-1----:R-:W-:Y:S05]  /*26a0*/  @!P0 BRA `(.L_x_44) ;  /* 0x0000004c002c8947 */ /* 0x002fea0003800000 */
.L_x_121:
        /* <DEDUP_REMOVED lines=9> */
.L_x_123:
        /* <DEDUP_REMOVED lines=9> */
.L_x_125:
[----:B------:R-:W-:-:S04]  /*27d0*/  UIADD3 UR6, UPT, UPT, UR6, 0x1, URZ ;  /* 0x0000000106067890 */ /* 0x000fc8000fffe0ff */
[----:B------:R-:W-:-:S04]  /*27e0*/  UISETP.NE.AND UP0, UPT, UR6, 0x5, UPT ;  /* 0x000000050600788c */ /* 0x000fc8000bf05270 */
[----:B------:R-:W-:Y:S02]  /*27f0*/  USEL UR5, URZ, 0x1, UP0 ;  /* 0x00000001ff057887 */ /* 0x000fe40008000000 */
[----:B------:R-:W-:-:S04]  /*2800*/  USEL UR6, UR6, URZ, UP0 ;  /* 0x000000ff06067287 */ /* 0x000fc80008000000 */
[----:B------:R-:W-:Y:S01]  /*2810*/  ULEA UR6, UR6, UR4, 0x3 ;  /* 0x0000000406067291 */ /* 0x000fe2000f8e18ff */
[----:B-1----:R-:W-:-:S04]  /*2820*/  LOP3.LUT R3, R2, UR5, RZ, 0x3c, !PT ;  /* 0x0000000502037c12 */ /* 0x002fc8000f8e3cff */
[----:B------:R-:W-:Y:S01]  /*2830*/  SHF.L.U32 R3, R3, 0x1f, RZ ;  /* 0x0000001f03037819 */ /* 0x000fe200000006ff */
[----:B---3--:R-:W-:-:S07]  /*2840*/  IMAD.U32 R0, RZ, RZ, UR6 ;  /* 0x00000006ff007e24 */ /* 0x008fce000f8e00ff */
.L_x_47:
[----:B-1----:R1:W2:Y:S02]  /*2850*/  SYNCS.PHASECHK.TRANS64.TRYWAIT P0, [R0+URZ], R3 ;  /* 0x00000003000075a7 */ /* 0x0022a400080011ff */
[----:B--2---:R-:W-:Y:S05]  /*2860*/  @!P0 NANOSLEEP.SYNCS 0x989680 ;  /* 0x009896800000895d */ /* 0x004fea0003900000 */
[----:B------:R-:W2:Y:S02]  /*2870*/  @!P0 SYNCS.PHASECHK.TRANS64 P0, [R0+URZ], R3 ;  /* 0x00000003000085a7 */ /* 0x000ea400080010ff */
[----:B--2---:R-:W-:Y:S05]  /*2880*/  @P0 EXIT ;  /* 0x000000000000094d */ /* 0x004fea0003800000 */
[----:B------:R-:W-:Y:S05]  /*2890*/  BRA `(.L_x_47) ;  /* 0xfffffffc00ec7947 */ /* 0x000fea000383ffff */
.L_x_22:
[----:B------:R-:W-:-:S04]  /*28a0*/  UISETP.NE.AND UP1, UPT, UR37, URZ, UPT ;  /* 0x000000ff2500728c */ /* 0x000fc8000bf25270 */
[----:B------:R-:W-:-:S09]  /*28b0*/  UISETP.NE.OR UP1, UPT, UR10, 0x1, UP1 ;  /* 0x000000010a00788c */ /* 0x000fd20008f25670 */
[----:B------:R-:W-:Y:S05]  /*28c0*/  BRA.U UP1, `(.L_x_48) ;  /* 0x00000005014c7547 */ /* 0x000fea000b800000 */
[----:B------:R-:W-:Y:S01]  /*28d0*/  HFMA2 R11, -RZ, RZ, 0, 0 ;  /* 0x00000000ff0b7431 */ /* 0x000fe200000001ff */
[----:B------:R-:W-:Y:S01]  /*28e0*/  ISETP.GE.U32.AND P2, PT, R10, 0x2, PT ;  /* 0x000000020a00780c */ /* 0x000fe20003f46070 */
[----:B------:R-:W-:Y:S01]  /*28f0*/  IMAD.MOV.U32 R12, RZ, RZ, 0x1 ;  /* 0x00000001ff0c7424 */ /* 0x000fe200078e00ff */
[----:B------:R-:W-:Y:S01]  /*2900*/  CS2R R8, SRZ ;  /* 0x0000000000087805 */ /* 0x000fe2000001ff00 */
[----:B------:R-:W-:Y:S01]  /*2910*/  IMAD.MOV.U32 R3, RZ, RZ, RZ ;  /* 0x000000ffff037224 */ /* 0x000fe200078e00ff */
[----:B------:R-:W-:Y:S01]  /*2920*/  UMOV UR4, 0x400 ;  /* 0x0000040000047882 */ /* 0x000fe20000000000 */
[----:B------:R-:W-:Y:S01]  /*2930*/  UMOV UR6, URZ ;  /* 0x000000ff00067c82 */ /* 0x000fe20008000000 */
[----:B------:R-:W-:-:S12]  /*2940*/  ULEA UR37, UR37, UR4, 0x18 ;  /* 0x0000000425257291 */ /* 0x000fd8000f8ec0ff */
.L_x_52:
[----:B------:R-:W-:Y:S02]  /*2950*/  LEA R0, R3, UR37, 0x3 ;  /* 0x0000002503007c11 */ /* 0x000fe4000f8e18ff */
[----:B------:R-:W-:-:S03]  /*2960*/  SHF.L.U32 R5, R8, 0x1f, RZ ;  /* 0x0000001f08057819 */ /* 0x000fc600000006ff */
[----:B------:R-:W-:Y:S01]  /*2970*/  VIADD R4, R0, 0xe0 ;  /* 0x000000e000047836 */ /* 0x000fe20000000000 */
[----:B------:R-:W1:Y:S02]  /*2980*/  SYNCS.PHASECHK.TRANS64.TRYWAIT P0, [R0+URZ+0xd0], R5 ;  /* 0x0000d005000075a7 */ /* 0x000e6400080011ff */
[----:B-1----:R-:W-:Y:S05]  /*2990*/  @!P0 BRA `(.L_x_49) ;  /* 0x0000004800b88947 */ /* 0x002fea0003800000 */
.L_x_126:
[----:B------:R-:W-:Y:S01]  /*29a0*/  ULEA UR5, UR6, UR37, 0x3 ;  /* 0x0000002506057291 */ /* 0x000fe2000f8e18ff */
[----:B------:R-:W-:Y:S01]  /*29b0*/  PRMT R4, RZ, 0x654, R4 ;  /* 0x00000654ff047816 */ /* 0x000fe20000000004 */
[----:B-1----:R-:W-:Y:S01]  /*29c0*/  @!P2 IMAD.MOV.U32 R5, RZ, RZ, 0x10 ;  /* 0x00000010ff05a424 */ /* 0x002fe200078e00ff */
[----:B------:R-:W-:Y:S01]  /*29d0*/  SHF.L.U32 R7, R12, 0x1f, RZ ;  /* 0x0000001f0c077819 */ /* 0x000fe200000006ff */
[----:B------:R-:W-:Y:S01]  /*29e0*/  UIADD3 UR4, UPT, UPT, UR5, 0x70, URZ ;  /* 0x0000007005047890 */ /* 0x000fe2000fffe0ff */
[----:B------:R1:W-:Y:S05]  /*29f0*/  SYNCS.ARRIVE.TRANS64.RED.A1T0 RZ, [R4+URZ], RZ ;  /* 0x000000ff04ff79a7 */ /* 0x0003ea00081004ff */
[----:B------:R-:W-:Y:S01]  /*2a00*/  IMAD.U32 R13, RZ, RZ, UR4 ;  /* 0x00000004ff0d7e24 */ /* 0x000fe2000f8e00ff */
[----:B------:R-:W2:Y:S04]  /*2a10*/  SYNCS.PHASECHK.TRANS64.TRYWAIT P0, [UR5+0x80], R7 ;  /* 0x00008007ff0075a7 */ /* 0x000ea80008001105 */
[----:B------:R-:W-:Y:S01]  /*2a20*/  PRMT R13, R10, 0x654, R13 ;  /* 0x000006540a0d7816 */ /* 0x000fe2000000000d */
[----:B-12---:R-:W-:Y:S06]  /*2a30*/  @!P0 BRA `(.L_x_50) ;  /* 0x0000004800a48947 */ /* 0x006fec0003800000 */
.L_x_128:
[----:B------:R-:W-:Y:S01]  /*2a40*/  ULEA UR4, UR6, UR37, 0x4 ;  /* 0x0000002506047291 */ /* 0x000fe2000f8e20ff */
[----:B------:R-:W-:Y:S01]  /*2a50*/  SEL R2, R13, R2, !P2 ;  /* 0x000000020d027207 */ /* 0x000fe20005000000 */
[----:B------:R-:W-:Y:S01]  /*2a60*/  UIADD3 UR5, UPT, UPT, UR5, 0x70, URZ ;  /* 0x0000007005057890 */ /* 0x000fe2000fffe0ff */
[----:B-1----:R-:W-:Y:S01]  /*2a70*/  LEA R0, R11, UR37, 0x3 ;  /* 0x000000250b007c11 */ /* 0x002fe2000f8e18ff */
[----:B------:R-:W-:Y:S01]  /*2a80*/  UIADD3 UR4, UPT, UPT, UR4, 0x100, URZ ;  /* 0x0000010004047890 */ /* 0x000fe2000fffe0ff */
[----:B------:R1:W-:Y:S01]  /*2a90*/  @!P2 SYNCS.ARRIVE.TRANS64.RED RZ, [R2+URZ], R5 ;  /* 0x0000000502ffa9a7 */ /* 0x0003e200080004ff */
[----:B------:R-:W-:Y:S01]  /*2aa0*/  UIADD3 UR6, UPT, UPT, UR6, 0x1, URZ ;  /* 0x0000000106067890 */ /* 0x000fe2000fffe0ff */
[----:B------:R-:W-:-:S03]  /*2ab0*/  VIADD R3, R3, 0x1 ;  /* 0x0000000103037836 */ /* 0x000fc60000000000 */
[----:B------:R-:W-:Y:S02]  /*2ac0*/  UISETP.NE.AND UP0, UPT, UR6, 0x2, UPT ;  /* 0x000000020600788c */ /* 0x000fe4000bf05270 */
[----:B------:R-:W-:Y:S01]  /*2ad0*/  ISETP.NE.AND P0, PT, R3, 0x2, PT ;  /* 0x000000020300780c */ /* 0x000fe20003f05270 */
[----:B------:R-:W-:Y:S06]  /*2ae0*/  UGETNEXTWORKID.BROADCAST [UR4], [UR5] ;  /* 0x00000000040073ca */ /* 0x000fec0008000100 */
[----:B------:R-:W-:Y:S02]  /*2af0*/  USEL UR4, URZ, 0x1, UP0 ;  /* 0x00000001ff047887 */ /* 0x000fe40008000000 */
[----:B------:R-:W-:-:S04]  /*2b00*/  USEL UR6, UR6, URZ, UP0 ;  /* 0x000000ff06067287 */ /* 0x000fc80008000000 */
[----:B------:R-:W-:Y:S02]  /*2b10*/  LOP3.LUT R12, R12, UR4, RZ, 0x3c, !PT ;  /* 0x000000040c0c7c12 */ /* 0x000fe4000f8e3cff */
[----:B-1----:R-:W-:-:S04]  /*2b20*/  SHF.L.U32 R5, R9, 0x1f, RZ ;  /* 0x0000001f09057819 */ /* 0x002fc800000006ff */
[----:B------:R-:W1:Y:S02]  /*2b30*/  SYNCS.PHASECHK.TRANS64.TRYWAIT P1, [R0+URZ+0x70], R5 ;  /* 0x00007005000075a7 */ /* 0x000e6400080211ff */
[----:B-1----:R-:W-:Y:S05]  /*2b40*/  @!P1 BRA `(.L_x_51) ;  /* 0x0000004800789947 */ /* 0x002fea0003800000 */
.L_x_129:
[----:B------:R-:W-:Y:S01]  /*2b50*/  LEA R4, R11, UR37, 0x4 ;  /* 0x000000250b047c11 */ /* 0x000fe2000f8e20ff */
[----:B-1----:R-:W-:Y:S01]  /*2b60*/  VIADD R0, R0, 0x80 ;  /* 0x0000008000007836 */ /* 0x002fe20000000000 */
[----:B------:R-:W-:Y:S01]  /*2b70*/  SEL R3, R3, RZ, P0 ;  /* 0x000000ff03037207 */ /* 0x000fe20000000000 */
[----:B------:R-:W-:-:S03]  /*2b80*/  VIADD R11, R11, 0x1 ;  /* 0x000000010b0b7836 */ /* 0x000fc60000000000 */
[----:B------:R-:W1:Y:S01]  /*2b90*/  LDS.128 R4, [R4+0x100] ;  /* 0x0001000004047984 */ /* 0x000e620000000c00 */
[----:B------:R-:W-:Y:S02]  /*2ba0*/  PRMT R0, RZ, 0x654, R0 ;  /* 0x00000654ff007816 */ /* 0x000fe40000000000 */
[C---:B------:R-:W-:Y:S01]  /*2bb0*/  ISETP.NE.AND P1, PT, R11.reuse, 0x2, PT ;  /* 0x000000020b00780c */ /* 0x040fe20003f25270 */
[----:B------:R-:W-:Y:S01]  /*2bc0*/  @!PT LDS RZ, [RZ] ;  /* 0x00000000fffff984 */ /* 0x000fe20000000800 */
[----:B------:R-:W-:Y:S01]  /*2bd0*/  @!PT LDS RZ, [RZ] ;  /* 0x00000000fffff984 */ /* 0x000fe20000000800 */
[----:B------:R-:W-:Y:S01]  /*2be0*/  @!PT LDS RZ, [RZ] ;  /* 0x00000000fffff984 */ /* 0x000fe20000000800 */
[----:B------:R-:W-:Y:S01]  /*2bf0*/  @!PT LDS RZ, [RZ] ;  /* 0x00000000fffff984 */ /* 0x000fe20000000800 */
[----:B------:R2:W-:Y:S06]  /*2c00*/  MEMBAR.ALL.CTA ;  /* 0x0000000000007992 */ /* 0x0005ec0000008000 */
[----:B--2---:R-:W2:Y:S01]  /*2c10*/  FENCE.VIEW.ASYNC.S ;  /* 0x00000000000073c6 */ /* 0x004ea20000000000 */
[----:B------:R-:W-:Y:S01]  /*2c20*/  SEL R11, R11, RZ, P1 ;  /* 0x000000ff0b0b7207 */ /* 0x000fe20000800000 */
[----:B--2---:R2:W-:Y:S01]  /*2c30*/  SYNCS.ARRIVE.TRANS64.RED.A1T0 RZ, [R0+URZ], RZ ;  /* 0x000000ff00ff79a7 */ /* 0x0045e200081004ff */
[----:B-1----:R-:W-:-:S02]  /*2c40*/  LOP3.LUT P3, RZ, R6, 0x1, RZ, 0xc0, !PT ;  /* 0x0000000106ff7812 */ /* 0x002fc4000786c0ff */
[----:B------:R-:W-:-:S04]  /*2c50*/  SEL R5, RZ, 0x1, P0 ;  /* 0x00000001ff057807 */ /* 0x000fc80000000000 */
[----:B------:R-:W-:Y:S02]  /*2c60*/  LOP3.LUT R8, R8, R5, RZ, 0x3c, !PT ;  /* 0x0000000508087212 */ /* 0x000fe400078e3cff */
[----:B--2---:R-:W-:-:S04]  /*2c70*/  SEL R0, RZ, 0x1, P1 ;  /* 0x00000001ff007807 */ /* 0x004fc80000800000 */
[----:B------:R-:W-:Y:S01]  /*2c80*/  LOP3.LUT R9, R9, R0, RZ, 0x3c, !PT ;  /* 0x0000000009097212 */ /* 0x000fe200078e3cff */
[----:B------:R-:W-:Y:S06]  /*2c90*/  @P3 BRA `(.L_x_52) ;  /* 0xfffffffc002c3947 */ /* 0x000fec000383ffff */
[----:B------:R-:W-:Y:S01]  /*2ca0*/  ULEA UR5, UR6, UR37, 0x3 ;  /* 0x0000002506057291 */ /* 0x000fe2000f8e18ff */
[----:B------:R-:W-:-:S08]  /*2cb0*/  SHF.L.U32 R3, R12, 0x1f, RZ ;  /* 0x0000001f0c037819 */ /* 0x000fd000000006ff */
[----:B------:R-:W1:Y:S02]  /*2cc0*/  SYNCS.PHASECHK.TRANS64 P0, [UR5+0x80], R3 ;  /* 0x00008003ff0075a7 */ /* 0x000e640008001005 */
[----:B-1----:R-:W-:Y:S05]  /*2cd0*/  @P0 BRA `(.L_x_53) ;  /* 0x0000000000080947 */ /* 0x002fea0003800000 */
[----:B------:R-:W1:Y:S02]  /*2ce0*/  SYNCS.PHASECHK.TRANS64.TRYWAIT P0, [UR5+0x80], R3 ;  /* 0x00008003ff0075a7 */ /* 0x000e640008001105 */
[----:B-1----:R-:W-:Y:S05]  /*2cf0*/  @!P0 BRA `(.L_x_54) ;  /* 0x0000004800208947 */ /* 0x002fea0003800000 */
.L_x_53:
[----:B------:R-:W-:-:S04]  /*2d00*/  UIADD3 UR4, UPT, UPT, UR6, 0x1, URZ ;  /* 0x0000000106047890 */ /* 0x000fc8000fffe0ff */
[----:B------:R-:W-:-:S04]  /*2d10*/  UISETP.NE.AND UP0, UPT, UR4, 0x2, UPT ;  /* 0x000000020400788c */ /* 0x000fc8000bf05270 */
[----:B------:R-:W-:Y:S02]  /*2d20*/  USEL UR7, URZ, 0x1, UP0 ;  /* 0x00000001ff077887 */ /* 0x000fe40008000000 */
[----:B------:R-:W-:-:S04]  /*2d30*/  USEL UR4, UR4, URZ, UP0 ;  /* 0x000000ff04047287 */ /* 0x000fc80008000000 */
[----:B------:R-:W-:Y:S01]  /*2d40*/  ULEA UR4, UR4, UR37, 0x3 ;  /* 0x0000002504047291 */ /* 0x000fe2000f8e18ff */
[----:B-1----:R-:W-:-:S04]  /*2d50*/  LOP3.LUT R3, R12, UR7, RZ, 0x3c, !PT ;  /* 0x000000070c037c12 */ /* 0x002fc8000f8e3cff */
[----:B------:R-:W-:-:S04]  /*2d60*/  SHF.L.U32 R0, R3, 0x1f, RZ ;  /* 0x0000001f03007819 */ /* 0x000fc800000006ff */
[----:B------:R-:W1:Y:S02]  /*2d70*/  SYNCS.PHASECHK.TRANS64 P0, [UR4+0x80], R0 ;  /* 0x00008000ff0075a7 */ /* 0x000e640008001004 */
[----:B-1----:R-:W-:Y:S05]  /*2d80*/  @P0 EXIT ;  /* 0x000000000000094d */ /* 0x002fea0003800000 */
[----:B------:R-:W-:Y:S02]  /*2d90*/  SHF.L.U32 R3, R3, 0x1f, RZ ;  /* 0x0000001f03037819 */ /* 0x000fe400000006ff */
[----:B------:R-:W-:-:S07]  /*2da0*/  MOV R0, UR4 ;  /* 0x0000000400007c02 */ /* 0x000fce0008000f00 */
.L_x_55:
[----:B-1----:R1:W2:Y:S02]  /*2db0*/  SYNCS.PHASECHK.TRANS64.TRYWAIT P0, [R0+URZ+0x80], R3 ;  /* 0x00008003000075a7 */ /* 0x0022a400080011ff */
[----:B--2---:R-:W-:Y:S05]  /*2dc0*/  @!P0 NANOSLEEP.SYNCS 0x989680 ;  /* 0x009896800000895d */ /* 0x004fea0003900000 */
[----:B------:R-:W2:Y:S02]  /*2dd0*/  @!P0 SYNCS.PHASECHK.TRANS64 P0, [R0+URZ+0x80], R3 ;  /* 0x00008003000085a7 */ /* 0x000ea400080010ff */
[----:B--2---:R-:W-:Y:S05]  /*2de0*/  @P0 EXIT ;  /* 0x000000000000094d */ /* 0x004fea0003800000 */
[----:B------:R-:W-:Y:S05]  /*2df0*/  BRA `(.L_x_55) ;  /* 0xfffffffc00ec7947 */ /* 0x000fea000383ffff */
.L_x_48:
[----:B------:R-:W-:Y:S05]  /*2e00*/  BRA.U UP4, `(.L_x_56) ;  /* 0x0000001104d87547 */ /* 0x000fea000b800000 */
[----:B------:R-:W-:Y:S01]  /*2e10*/  UMOV UR6, 0x40 ;  /* 0x0000004000067882 */ /* 0x000fe20000000000 */
[----:B------:R-:W-:Y:S01]  /*2e20*/  NOP ;  /* 0x0000000000007918 */ /* 0x000fe20000000000 */
[----:B------:R-:W-:Y:S01]  /*2e30*/  ULEA UR6, UR37, UR6, 0x18 ;  /* 0x0000000625067291 */ /* 0x000fe2000f8ec0ff */
[----:B------:R-:W-:Y:S02]  /*2e40*/  UMOV UR7, 0x400 ;  /* 0x0000040000077882 */ /* 0x000fe40000000000 */
[----:B------:R-:W-:-:S06]  /*2e50*/  ULEA UR37, UR37, UR7, 0x18 ;  /* 0x0000000725257291 */ /* 0x000fcc000f8ec0ff */
[----:B------:R-:W1:Y:S02]  /*2e60*/  LDS.U8 R2, [UR6+0x1c] ;  /* 0x00001c06ff027984 */ /* 0x000e640008000000 */
[----:B-1----:R-:W-:-:S13]  /*2e70*/  ISETP.NE.AND P0, PT, R2, RZ, PT ;  /* 0x000000ff0200720c */ /* 0x002fda0003f05270 */
[----:B------:R-:W-:Y:S05]  /*2e80*/  @P0 BRA `(.L_x_57) ;  /* 0x0000000400080947 */ /* 0x000fea0003800000 */
[----:B------:R-:W-:Y:S02]  /*2e90*/  UISETP.NE.U32.AND UP0, UPT, UR5, 0x1, UPT ;  /* 0x000000010500788c */ /* 0x000fe4000bf05070 */
[----:B------:R-:W-:-:S07]  /*2ea0*/  UIADD3 UR8, UPT, UPT, UR6, 0x8, URZ ;  /* 0x0000000806087890 */ /* 0x000fce000fffe0ff */
[----:B------:R-:W-:Y:S05]  /*2eb0*/  BRA.U !UP0, `(.L_x_58) ;  /* 0x00000001089c7547 */ /* 0x000fea000b800000 */
[----:B------:R-:W-:Y:S01]  /*2ec0*/  ELECT P0, URZ, PT ;  /* 0x0000000000ff782f */ /* 0x000fe20003800000 */
[----:B------:R-:W-:-:S12]  /*2ed0*/  BSSY B0, `(.L_x_58) ;  /* 0x0000025000007945 */ /* 0x000fd80003800000 */
[----:B------:R-:W-:Y:S05]  /*2ee0*/  @!P0 BRA `(.L_x_59) ;  /* 0x00000000008c8947 */ /* 0x000fea0003800000 */
[----:B------:R-:W-:-:S05]  /*2ef0*/  UMOV UR7, 0x10 ;  /* 0x0000001000077882 */ /* 0x000fca0000000000 */
[----:B------:R-:W-:Y:S04]  /*2f00*/  DEPBAR.LE SB1, 0x36 ;  /* 0x00009d800000791a */ /* 0x000fe80000000000 */
[----:B------:R-:W1:Y:S02]  /*2f10*/  UTCATOMSWS.2CTA.FIND_AND_SET.ALIGN UP1, UR7, UR7 ;  /* 0x00000007000775e3 */ /* 0x000e640008220800 */
[----:B-1----:R-:W-:Y:S01]  /*2f20*/  MOV R11, UR7 ;  /* 0x00000007000b7c02 */ /* 0x002fe20008000f00 */
[----:B------:R-:W-:Y:S06]  /*2f30*/  BRA.U UP1, `(.L_x_60) ;  /* 0x0000000101187547 */ /* 0x000fec000b800000 */
.L_x_61:
[----:B------:R-:W-:Y:S05]  /*2f40*/  NANOSLEEP 0x64 ;  /* 0x000000640000795d */ /* 0x000fea0003800000 */
[----:B------:R-:W-:-:S05]  /*2f50*/  UMOV UR7, 0x10 ;  /* 0x0000001000077882 */ /* 0x000fca0000000000 */
[----:B------:R-:W-:Y:S04]  /*2f60*/  DEPBAR.LE SB1, 0x36 ;  /* 0x00009d800000791a */ /* 0x000fe80000000000 */
[----:B------:R-:W1:Y:S02]  /*2f70*/  UTCATOMSWS.2CTA.FIND_AND_SET.ALIGN UP1, UR7, UR7 ;  /* 0x00000007000775e3 */ /* 0x000e640008220800 */
[----:B-1----:R-:W-:Y:S01]  /*2f80*/  MOV R11, UR7 ;  /* 0x00000007000b7c02 */ /* 0x002fe20008000f00 */
[----:B------:R-:W-:Y:S05]  /*2f90*/  BRA.U !UP1, `(.L_x_61) ;  /* 0xfffffffd09e87547 */ /* 0x000fea000b83ffff */
.L_x_60:
[----:B------:R-:W1:Y:S01]  /*2fa0*/  LDS R5, [UR6+0x10] ;  /* 0x00001006ff057984 */ /* 0x000e620008000800 */
[----:B------:R-:W-:Y:S01]  /*2fb0*/  IMAD.U32 R3, RZ, RZ, UR37 ;  /* 0x00000025ff037e24 */ /* 0x000fe2000f8e00ff */
[----:B------:R-:W-:-:S03]  /*2fc0*/  MOV R2, UR4 ;  /* 0x0000000400027c02 */ /* 0x000fc60008000f00 */
[----:B------:R-:W-:Y:S01]  /*2fd0*/  VIADD R3, R3, 0x120 ;  /* 0x0000012003037836 */ /* 0x000fe20000000000 */
[----:B-1----:R-:W-:-:S04]  /*2fe0*/  SHF.L.U32 R5, R5, 0x1f, RZ ;  /* 0x0000001f05057819 */ /* 0x002fc800000006ff */
[----:B------:R-:W1:Y:S02]  /*2ff0*/  SYNCS.PHASECHK.TRANS64.TRYWAIT P0, [UR6+0x8], R5 ;  /* 0x00000805ff0075a7 */ /* 0x000e640008001106 */
[----:B-1----:R-:W-:Y:S05]  /*3000*/  @P0 BRA `(.L_x_62) ;  /* 0x0000000000080947 */ /* 0x002fea0003800000 */
[----:B------:R-:W1:Y:S02]  /*3010*/  SYNCS.PHASECHK.TRANS64.TRYWAIT P0, [UR6+0x8], R5 ;  /* 0x00000805ff0075a7 */ /* 0x000e640008001106 */
[----:B-1----:R-:W-:Y:S05]  /*3020*/  @!P0 BRA `(.L_x_63) ;  /* 0x00000044006c8947 */ /* 0x002fea0003800000 */
.L_x_62:
[----:B-1----:R-:W-:Y:S01]  /*3030*/  HFMA2 R4, -RZ, RZ, 0, 5.9604644775390625e-08 ;  /* 0x00000001ff047431 */ /* 0x002fe200000001ff */
[----:B------:R-:W-:Y:S01]  /*3040*/  UPRMT UR7, UR4, 0x654, UR8 ;  /* 0x0000065404077896 */ /* 0x000fe20008000008 */
[----:B------:R-:W-:Y:S01]  /*3050*/  IMAD.MOV.U32 R6, RZ, RZ, 0xffff ;  /* 0x0000ffffff067424 */ /* 0x000fe200078e00ff */
[----:B------:R-:W-:Y:S01]  /*3060*/  PRMT R2, R2, 0x654, R3 ;  /* 0x0000065402027816 */ /* 0x000fe20000000003 */
[----:B------:R-:W-:Y:S02]  /*3070*/  IMAD.MOV.U32 R5, RZ, RZ, 0x4 ;  /* 0x00000004ff057424 */ /* 0x000fe400078e00ff */
[----:B------:R-:W-:Y:S01]  /*3080*/  IMAD.SHL.U32 R9, R11, 0x20, RZ ;  /* 0x000000200b097824 */ /* 0x000fe200078e00ff */
[----:B------:R-:W-:Y:S02]  /*3090*/  MOV R3, UR7 ;  /* 0x0000000700037c02 */ /* 0x000fe40008000f00 */
[-C--:B------:R-:W-:Y:S01]  /*30a0*/  SHF.L.U32 R7, R6, R11.reuse, RZ ;  /* 0x0000000b06077219 */ /* 0x080fe200000006ff */
[----:B------:R1:W-:Y:S01]  /*30b0*/  SYNCS.ARRIVE.TRANS64.RED RZ, [UR7], R5 ;  /* 0x00000005ffff79a7 */ /* 0x0003e20008000407 */
[----:B------:R-:W-:Y:S01]  /*30c0*/  SHF.L.U32 R6, R4, R11, RZ ;  /* 0x0000000b04067219 */ /* 0x000fe200000006ff */
[----:B------:R1:W-:Y:S04]  /*30d0*/  STS [UR37+0x120], R9 ;  /* 0x00012009ff007988 */ /* 0x0003e80008000825 */
[----:B------:R1:W-:Y:S04]  /*30e0*/  STAS [R2.64], R11 ;  /* 0x0000000b02007dbd */ /* 0x0003e8000c0008ff */
[----:B------:R1:W-:Y:S04]  /*30f0*/  ATOMS.OR RZ, [UR6+0x14], R7 ;  /* 0x00001407ffff798c */ /* 0x0003e8000b000006 */
[----:B------:R1:W-:Y:S04]  /*3100*/  ATOMS.OR RZ, [UR6+0x18], R6 ;  /* 0x00001806ffff798c */ /* 0x0003e8000b000006 */
[----:B------:R1:W-:Y:S02]  /*3110*/  ATOMS.XOR RZ, [UR6+0x10], R4 ;  /* 0x00001004ffff798c */ /* 0x0003e4000b800006 */
.L_x_59:
[----:B------:R-:W-:Y:S05]  /*3120*/  BSYNC B0 ;  /* 0x0000000000007941 */ /* 0x000fea0003800000 */
.L_x_58:
[----:B------:R-:W-:Y:S05]  /*3130*/  BRA.U UP0, `(.L_x_64) ;  /* 0x00000001006c7547 */ /* 0x000fea000b800000 */
[----:B------:R-:W-:-:S03]  /*3140*/  UMOV UR7, 0xffffffff ;  /* 0xffffffff00077882 */ /* 0x000fc60000000000 */
[----:B------:R-:W-:Y:S05]  /*3150*/  BRA.DIV UR7, `(.L_x_65) ;  /* 0x0000004607387947 */ /* 0x000fea000b800000 */
[----:B------:R-:W-:-:S13]  /*3160*/  ELECT P6, URZ, PT ;  /* 0x0000000000ff782f */ /* 0x000fda00038c0000 */
.L_x_133:
[----:B------:R-:W-:Y:S05]  /*3170*/  @!P6 BRA `(.L_x_64) ;  /* 0x00000000005ce947 */ /* 0x000fea0003800000 */
[----:B-1----:R-:W1:Y:S02]  /*3180*/  LDS R3, [UR6+0x10] ;  /* 0x00001006ff037984 */ /* 0x002e640008000800 */
[----:B-1----:R-:W-:-:S04]  /*3190*/  SHF.L.U32 R3, R3, 0x1f, RZ ;  /* 0x0000001f03037819 */ /* 0x002fc800000006ff */
[----:B------:R-:W1:Y:S02]  /*31a0*/  SYNCS.PHASECHK.TRANS64.TRYWAIT P0, [UR6+0x8], R3 ;  /* 0x00000803ff0075a7 */ /* 0x000e640008001106 */
[----:B-1----:R-:W-:Y:S05]  /*31b0*/  @P0 BRA `(.L_x_66) ;  /* 0x0000000000080947 */ /* 0x002fea0003800000 */
[----:B------:R-:W1:Y:S02]  /*31c0*/  SYNCS.PHASECHK.TRANS64.TRYWAIT P0, [UR6+0x8], R3 ;  /* 0x00000803ff0075a7 */ /* 0x000e640008001106 */
[----:B-1----:R-:W-:Y:S05]  /*31d0*/  @!P0 BRA `(.L_x_67) ;  /* 0x0000004400388947 */ /* 0x002fea0003800000 */
.L_x_66:
[----:B------:R-:W2:Y:S01]  /*31e0*/  LDS R5, [UR37+0x120] ;  /* 0x00012025ff057984 */ /* 0x000ea20008000800 */
[----:B-1----:R-:W-:Y:S02]  /*31f0*/  HFMA2 R2, -RZ, RZ, 0, 5.9604644775390625e-08 ;  /* 0x00000001ff027431 */ /* 0x002fe400000001ff */
[----:B------:R-:W-:Y:S01]  /*3200*/  IMAD.MOV.U32 R3, RZ, RZ, 0xffff ;  /* 0x0000ffffff037424 */ /* 0x000fe200078e00ff */
[----:B------:R-:W-:Y:S01]  /*3210*/  UPRMT UR7, UR4, 0x654, UR8 ;  /* 0x0000065404077896 */ /* 0x000fe20008000008 */
[----:B--2---:R-:W-:-:S03]  /*3220*/  IMAD.SHL.U32 R4, R5, 0x20, RZ ;  /* 0x0000002005047824 */ /* 0x004fc600078e00ff */
[-C--:B------:R-:W-:Y:S02]  /*3230*/  SHF.L.U32 R3, R3, R5.reuse, RZ ;  /* 0x0000000503037219 */ /* 0x080fe400000006ff */
[----:B------:R-:W-:Y:S01]  /*3240*/  SHF.L.U32 R5, R2, R5, RZ ;  /* 0x0000000502057219 */ /* 0x000fe200000006ff */
[----:B------:R2:W-:Y:S04]  /*3250*/  STS [UR37+0x120], R4 ;  /* 0x00012004ff007988 */ /* 0x0005e80008000825 */
[----:B------:R2:W-:Y:S04]  /*3260*/  ATOMS.OR RZ, [UR6+0x14], R3 ;  /* 0x00001403ffff798c */ /* 0x0005e8000b000006 */
[----:B------:R2:W-:Y:S01]  /*3270*/  ATOMS.OR RZ, [UR6+0x18], R5 ;  /* 0x00001805ffff798c */ /* 0x0005e2000b000006 */
[----:B------:R-:W-:Y:S03]  /*3280*/  SYNCS.ARRIVE.TRANS64.RED.A1T0 RZ, [UR7], RZ ;  /* 0x000000ffffff79a7 */ /* 0x000fe60008100407 */
[----:B------:R2:W-:Y:S01]  /*3290*/  ATOMS.XOR RZ, [UR6+0x10], R2 ;  /* 0x00001002ffff798c */ /* 0x0005e2000b800006 */
[----:B------:R-:W-:Y:S05]  /*32a0*/  BRA `(.L_x_64) ;  /* 0x0000000000107947 */ /* 0x000fea0003800000 */
.L_x_57:
[----:B------:R-:W-:-:S05]  /*32b0*/  MOV R2, 0xffffffff ;  /* 0xffffffff00027802 */ /* 0x000fca0000000f00 */
[----:B------:R1:W-:Y:S02]  /*32c0*/  STS [UR37+0x120], R2 ;  /* 0x00012002ff007988 */ /* 0x0003e40008000825 */
[----:B-1----:R-:W-:Y:S02]  /*32d0*/  MOV R2, 0x32f0 ;  /* 0x000032f000027802 */ /* 0x002fe40000000f00 */
[----:B-----5:R-:W-:Y:S05]  /*32e0*/  CALL.REL.NOINC `($__internal_1_$__cuda_sm10x_tcgen05_guardrail_trap_phase_invalid_during_alloc) ;  /* 0x0000004800407944 */ /* 0x020fea0003c00000 */
.L_x_64:
[----:B------:R-:W-:Y:S05]  /*32f0*/  WARPSYNC.ALL ;  /* 0x0000000000007948 */ /* 0x000fea0003800000 */
[----:B------:R-:W3:Y:S01]  /*3300*/  S2UR UR7, SR_CgaCtaId ;  /* 0x00000000000779c3 */ /* 0x000ee20000008800 */
[----:B------:R-:W-:Y:S01]  /*3310*/  UMOV UR6, 0x400 ;  /* 0x0000040000067882 */ /* 0x000fe20000000000 */
[----:B------:R-:W-:-:S06]  /*3320*/  NOP ;  /* 0x0000000000007918 */ /* 0x000fcc0000000000 */
[----:B------:R-:W-:Y:S06]  /*3330*/  BAR.ARV 0x6, 0xa0 ;  /* 0x0182800000007b1d */ /* 0x000fec0000002000 */
[----:B------:R-:W4:Y:S01]  /*3340*/  LDCU UR8, c[0x0][0x38c] ;  /* 0x00007180ff0877ac */ /* 0x000f220008000800 */
[----:B------:R-:W-:Y:S01]  /*3350*/  LOP3.LUT R0, R0, 0xffff, RZ, 0xc0, !PT ;  /* 0x0000ffff00007812 */ /* 0x000fe200078ec0ff */
[----:B-1----:R-:W-:Y:S01]  /*3360*/  IMAD.MOV.U32 R9, RZ, RZ, 0x1 ;  /* 0x00000001ff097424 */ /* 0x002fe200078e00ff */
[----:B------:R-:W-:Y:S01]  /*3370*/  LOP3.LUT R8, R8, 0xffff, RZ, 0xc0, !PT ;  /* 0x0000ffff08087812 */ /* 0x000fe200078ec0ff */
[----:B------:R-:W-:Y:S01]  /*3380*/  UMOV UR19, URZ ;  /* 0x000000ff00137c82 */ /* 0x000fe20008000000 */
[----:B------:R-:W-:Y:S01]  /*3390*/  R2UR UR11, R0 ;  /* 0x00000000000b72ca */ /* 0x000fe200000e0000 */
[----:B------:R-:W-:Y:S01]  /*33a0*/  UMOV UR18, URZ ;  /* 0x000000ff00127c82 */ /* 0x000fe20008000000 */
[----:B------:R-:W-:Y:S01]  /*33b0*/  R2UR UR12, R8 ;  /* 0x00000000080c72ca */ /* 0x000fe200000e0000 */
[----:B------:R-:W-:Y:S01]  /*33c0*/  IMAD.MOV.U32 R8, RZ, RZ, RZ ;  /* 0x000000ffff087224 */ /* 0x000fe200078e00ff */
[----:B------:R-:W-:Y:S01]  /*33d0*/  UMOV UR17, URZ ;  /* 0x000000ff00117c82 */ /* 0x000fe20008000000 */
[----:B---3--:R-:W-:-:S02]  /*33e0*/  ULEA UR7, UR7, UR6, 0x18 ;  /* 0x0000000607077291 */ /* 0x008fc4000f8ec0ff */
[----:B------:R-:W-:Y:S02]  /*33f0*/  UISETP.NE.AND UP2, UPT, UR5, URZ, UPT ;  /* 0x000000ff0500728c */ /* 0x000fe4000bf45270 */
[----:B------:R-:W-:Y:S02]  /*3400*/  UIADD3 UR13, UPT, UPT, UR7, 0x4400, URZ ;  /* 0x00004400070d7890 */ /* 0x000fe4000fffe0ff */
[----:B------:R-:W-:Y:S02]  /*3410*/  UIADD3 UR14, UPT, UPT, UR7, 0x18400, URZ ;  /* 0x00018400070e7890 */ /* 0x000fe4000fffe0ff */
[----:B----4-:R-:W-:Y:S01]  /*3420*/  UIADD3 UR8, UPT, UPT, UR8, 0x7f, URZ ;  /* 0x0000007f08087890 */ /* 0x010fe2000fffe0ff */
[----:B--2---:R-:W1:Y:S01]  /*3430*/  LDS R2, [UR7+0x120] ;  /* 0x00012007ff027984 */ /* 0x004e620008000800 */
[----:B------:R-:W-:Y:S02]  /*3440*/  USHF.R.U32.HI UR13, URZ, 0x4, UR13 ;  /* 0x00000004ff0d7899 */ /* 0x000fe4000801160d */
[----:B------:R-:W-:-:S02]  /*3450*/  USHF.R.S32.HI UR6, URZ, 0x1f, UR8 ;  /* 0x0000001fff067899 */ /* 0x000fc40008011408 */
[----:B------:R-:W-:Y:S02]  /*3460*/  USHF.R.U32.HI UR14, URZ, 0x4, UR14 ;  /* 0x00000004ff0e7899 */ /* 0x000fe4000801160e */
[----:B------:R-:W-:Y:S02]  /*3470*/  ULEA.HI UR6, UR6, UR8, URZ, 0x7 ;  /* 0x0000000806067291 */ /* 0x000fe4000f8f38ff */
[----:B------:R-:W-:Y:S02]  /*3480*/  ULOP3.LUT UR13, UR13, 0x3fff, URZ, 0xc0, !UPT ;  /* 0x00003fff0d0d7892 */ /* 0x000fe4000f8ec0ff */
[----:B------:R-:W-:Y:S02]  /*3490*/  USHF.R.S32.HI UR6, URZ, 0x7, UR6 ;  /* 0x00000007ff067899 */ /* 0x000fe40008011406 */
[----:B------:R-:W-:Y:S02]  /*34a0*/  ULOP3.LUT UR14, UR14, 0x3fff, URZ, 0xc0, !UPT ;  /* 0x00003fff0e0e7892 */ /* 0x000fe4000f8ec0ff */
[----:B------:R-:W-:Y:S01]  /*34b0*/  UISETP.LT.AND UP0, UPT, UR6, 0x1, UPT ;  /* 0x000000010600788c */ /* 0x000fe2000bf01270 */
[----:B------:R-:W-:Y:S01]  /*34c0*/  UMOV UR28, 0x0 ;  /* 0x00000000001c7882 */ /* 0x000fe20000000000 */
[----:B------:R-:W-:Y:S01]  /*34d0*/  UMOV UR29, 0x10100490 ;  /* 0x10100490001d7882 */ /* 0x000fe20000000000 */
[----:B------:R-:W-:-:S02]  /*34e0*/  ULOP3.LUT UR13, UR13, 0x10000, URZ, 0xfc, !UPT ;  /* 0x000100000d0d7892 */ /* 0x000fc4000f8efcff */
[----:B------:R-:W-:Y:S02]  /*34f0*/  ULOP3.LUT UR14, UR14, 0x10000, URZ, 0xfc, !UPT ;  /* 0x000100000e0e7892 */ /* 0x000fe4000f8efcff */
[----:B------:R-:W-:Y:S01]  /*3500*/  USEL UR20, UR6, 0x1, !UP0 ;  /* 0x0000000106147887 */ /* 0x000fe2000c000000 */
[----:B------:R-:W-:Y:S01]  /*3510*/  UMOV UR26, 0x0 ;  /* 0x00000000001a7882 */ /* 0x000fe20000000000 */
[----:B------:R-:W-:Y:S01]  /*3520*/  UMOV UR27, 0x10100490 ;  /* 0x10100490001b7882 */ /* 0x000fe20000000000 */
[----:B------:R-:W-:Y:S01]  /*3530*/  UMOV UR24, 0x0 ;  /* 0x0000000000187882 */ /* 0x000fe20000000000 */
[----:B------:R-:W-:Y:S01]  /*3540*/  UMOV UR25, 0x10100490 ;  /* 0x1010049000197882 */ /* 0x000fe20000000000 */
[----:B------:R-:W-:Y:S01]  /*3550*/  UMOV UR22, 0x0 ;  /* 0x0000000000167882 */ /* 0x000fe20000000000 */
[----:B------:R-:W-:Y:S01]  /*3560*/  UMOV UR23, 0x10100490 ;  /* 0x1010049000177882 */ /* 0x000fe20000000000 */
[----:B-1----:R-:W-:Y:S02]  /*3570*/  R2UR UR21, R2 ;  /* 0x00000000021572ca */ /* 0x002fe400000e0000 */
[----:B------:R-:W-:-:S13]  /*3580*/  CS2R R2, SRZ ;  /* 0x0000000000027805 */ /* 0x000fda000001ff00 */
.L_x_75:
[C---:B------:R-:W-:Y:S02]  /*3590*/  LEA R0, R8.reuse, UR7, 0x3 ;  /* 0x0000000708007c11 */ /* 0x040fe4000f8e18ff */
[----:B------:R-:W-:Y:S02]  /*35a0*/  SHF.L.U32 R5, R3, 0x1f, RZ ;  /* 0x0000001f03057819 */ /* 0x000fe400000006ff */
[----:B------:R-:W-:Y:S02]  /*35b0*/  LEA R4, R8, UR7, 0x4 ;  /* 0x0000000708047c11 */ /* 0x000fe4000f8e20ff */
[----:B------:R-:W1:Y:S02]  /*35c0*/  SYNCS.PHASECHK.TRANS64.TRYWAIT P0, [R0+URZ+0x70], R5 ;  /* 0x00007005000075a7 */ /* 0x000e6400080011ff */
[----:B-1-34-:R-:W-:Y:S05]  /*35d0*/  @!P0 BRA `(.L_x_68) ;  /* 0x0000004000508947 */ /* 0x01afea0003800000 */
.L_x_134:
[----:B-1----:R-:W1:Y:S01]  /*35e0*/  LDS.128 R4, [R4+0x100] ;  /* 0x0001000004047984 */ /* 0x002e620000000c00 */
[----:B------:R-:W-:Y:S02]  /*35f0*/  VIADD R0, R0, 0x80 ;  /* 0x0000008000007836 */ /* 0x000fe40000000000 */
[----:B------:R-:W-:Y:S01]  /*3600*/  VIADD R8, R8, 0x1 ;  /* 0x0000000108087836 */ /* 0x000fe20000000000 */
[----:B------:R-:W-:Y:S01]  /*3610*/  @!PT LDS RZ, [RZ] ;  /* 0x00000000fffff984 */ /* 0x000fe20000000800 */
[----:B------:R-:W-:Y:S01]  /*3620*/  @!PT LDS RZ, [RZ] ;  /* 0x00000000fffff984 */ /* 0x000fe20000000800 */
[----:B------:R-:W-:Y:S01]  /*3630*/  @!PT LDS RZ, [RZ] ;  /* 0x00000000fffff984 */ /* 0x000fe20000000800 */
[----:B------:R-:W-:Y:S01]  /*3640*/  @!PT LDS RZ, [RZ] ;  /* 0x00000000fffff984 */ /* 0x000fe20000000800 */
[----:B------:R2:W-:Y:S06]  /*3650*/  MEMBAR.ALL.CTA ;  /* 0x0000000000007992 */ /* 0x0005ec0000008000 */
[----:B--2---:R-:W2:Y:S01]  /*3660*/  FENCE.VIEW.ASYNC.S ;  /* 0x00000000000073c6 */ /* 0x004ea20000000000 */
[----:B------:R-:W-:-:S04]  /*3670*/  PRMT R0, RZ, 0x654, R0 ;  /* 0x00000654ff007816 */ /* 0x000fc80000000000 */
[----:B--2---:R2:W-:Y:S01]  /*3680*/  SYNCS.ARRIVE.TRANS64.RED.A1T0 RZ, [R0+URZ], RZ ;  /* 0x000000ff00ff79a7 */ /* 0x0045e200081004ff */
[----:B-1----:R-:W-:Y:S01]  /*3690*/  LOP3.LUT P1, RZ, R6, 0x1, RZ, 0xc0, !PT ;  /* 0x0000000106ff7812 */ /* 0x002fe2000782c0ff */
[----:B--2---:R-:W-:-:S12]  /*36a0*/  BRA.U UP2, `(.L_x_69) ;  /* 0x0000000502087547 */ /* 0x004fd8000b800000 */
[----:B------:R-:W1:Y:S01]  /*36b0*/  LDCU UR8, c[0x0][0x38c] ;  /* 0x00007180ff0877ac */ /* 0x000e620008000800 */
[----:B------:R-:W-:Y:S02]  /*36c0*/  PLOP3.LUT P2, PT, PT, PT, PT, 0x80, 0x8 ;  /* 0x000000000008781c */ /* 0x000fe40003f4f070 */
[----:B------:R-:W-:Y:S01]  /*36d0*/  SHF.L.U32 R5, R9, 0x1f, RZ ;  /* 0x0000001f09057819 */ /* 0x000fe200000006ff */
[----:B------:R-:W-:Y:S02]  /*36e0*/  ULEA UR9, UR19, UR7, 0x3 ;  /* 0x0000000713097291 */ /* 0x000fe4000f8e18ff */
[----:B------:R-:W-:Y:S02]  /*36f0*/  ULEA UR10, UR19, UR21, 0x6 ;  /* 0x00000015130a7291 */ /* 0x000fe4000f8e30ff */
[----:B-1----:R-:W-:-:S06]  /*3700*/  UISETP.GE.AND UP0, UPT, UR8, 0x1, UPT ;  /* 0x000000010800788c */ /* 0x002fcc000bf06270 */
[----:B------:R-:W-:-:S05]  /*3710*/  PLOP3.LUT P0, PT, PT, PT, UP0, 0x80, 0x8 ;  /* 0x000000000008781c */ /* 0x000fca0003f0f008 */
[----:B------:R-:W-:-:S08]  /*3720*/  @UP0 ULEA UR8, UR18, UR7, 0x3 ;  /* 0x0000000712080291 */ /* 0x000fd0000f8e18ff */
[----:B------:R-:W-:-:S04]  /*3730*/  @P0 SHF.L.U32 R0, R2, 0x1f, RZ ;  /* 0x0000001f02000819 */ /* 0x000fc800000006ff */
[----:B------:R1:W2:Y:S01]  /*3740*/  @P0 SYNCS.PHASECHK.TRANS64.TRYWAIT P2, [UR8], R0 ;  /* 0x00000000ff0005a7 */ /* 0x0002a20008041108 */
[----:B------:R-:W3:Y:S02]  /*3750*/  SYNCS.PHASECHK.TRANS64.TRYWAIT P0, [UR9+0xb0], R5 ;  /* 0x0000b005ff0075a7 */ /* 0x000ee40008001109 */
[----:B-123--:R-:W-:Y:S05]  /*3760*/  @!P0 BRA `(.L_x_70) ;  /* 0x0000004000008947 */ /* 0x00efea0003800000 */
.L_x_136:
[----:B------:R-:W-:Y:S01]  /*3770*/  UMOV UR16, UR17 ;  /* 0x0000001100107c82 */ /* 0x000fe20008000000 */
[----:B------:R-:W-:Y:S05]  /*3780*/  BRA.U !UP0, `(.L_x_71) ;  /* 0x0000000108c07547 */ /* 0x000fea000b800000 */
[----:B------:R-:W-:Y:S02]  /*3790*/  UIADD3 UR16, UPT, UPT, UR20, UR17, URZ ;  /* 0x0000001114107290 */ /* 0x000fe4000fffe0ff */
[----:B------:R-:W-:Y:S01]  /*37a0*/  UPLOP3.LUT UP3, UPT, UPT, UPT, UPT, 0x40, 0x4 ;  /* 0x000000000004789c */ /* 0x000fe20003f6e870 */
[----:B------:R-:W-:Y:S01]  /*37b0*/  UMOV UR15, UR6 ;  /* 0x00000006000f7c82 */ /* 0x000fe20008000000 */
[----:B------:R-:W-:-:S09]  /*37c0*/  UMOV UR46, UR18 ;  /* 0x00000012002e7c82 */ /* 0x000fd20008000000 */
.L_x_74:
[----:B--2---:R-:W-:Y:S01]  /*37d0*/  ULEA UR8, UR46, UR7, 0x3 ;  /* 0x000000072e087291 */ /* 0x004fe2000f8e18ff */
[----:B---3--:R-:W-:Y:S11]  /*37e0*/  @P2 BRA `(.L_x_72) ;  /* 0x00000000000c2947 */ /* 0x008ff60003800000 */
[----:B-1----:R-:W-:Y:S04]  /*37f0*/  SHF.L.U32 R5, R2, 0x1f, RZ ;  /* 0x0000001f02057819 */ /* 0x002fe800000006ff */
[----:B------:R-:W1:Y:S02]  /*3800*/  SYNCS.PHASECHK.TRANS64.TRYWAIT P0, [UR8], R5 ;  /* 0x00000005ff0075a7 */ /* 0x000e640008001108 */
[----:B-1----:R-:W-:Y:S05]  /*3810*/  @!P0 BRA `(.L_x_73) ;  /* 0x0000003c00ec8947 */ /* 0x002fea0003800000 */
.L_x_72:
[----:B------:R-:W-:Y:S01]  /*3820*/  UISETP.NE.AND UP0, UPT, UR15, 0x1, UPT ;  /* 0x000000010f00788c */ /* 0x000fe2000bf05270 */
[----:B------:R-:W-:Y:S01]  /*3830*/  PLOP3.LUT P2, PT, PT, PT, PT, 0x80, 0x8 ;  /* 0x000000000008781c */ /* 0x000fe20003f4f070 */
[----:B------:R-:W-:Y:S02]  /*3840*/  UIADD3 UR18, UPT, UPT, UR46, 0x1, URZ ;  /* 0x000000012e127890 */ /* 0x000fe4000fffe0ff */
[----:B------:R-:W-:Y:S02]  /*3850*/  ULEA UR32, UR46, UR14, 0x8 ;  /* 0x0000000e2e207291 */ /* 0x000fe4000f8e40ff */
[----:B------:R-:W-:Y:S01]  /*3860*/  UISETP.NE.AND UP1, UPT, UR18, 0x5, UPT ;  /* 0x000000051200788c */ /* 0x000fe2000bf25270 */
[----:B------:R-:W-:Y:S01]  /*3870*/  PLOP3.LUT P0, PT, PT, PT, UP0, 0x80, 0x8 ;  /* 0x000000000008781c */ /* 0x000fe20003f0f008 */
[----:B------:R-:W-:Y:S02]  /*3880*/  UIADD3 UR44, UPT, UPT, UR32, 0x2, URZ ;  /* 0x00000002202c7890 */ /* 0x000fe4000fffe0ff */
[----:B------:R-:W-:Y:S02]  /*3890*/  USEL UR31, URZ, 0x1, UP1 ;  /* 0x00000001ff1f7887 */ /* 0x000fe40008800000 */
[----:B------:R-:W-:Y:S02]  /*38a0*/  USEL UR18, UR18, URZ, UP1 ;  /* 0x000000ff12127287 */ /* 0x000fe40008800000 */
[----:B------:R-:W-:Y:S02]  /*38b0*/  UIADD3 UR40, UPT, UPT, UR32, 0x4, URZ ;  /* 0x0000000420287890 */ /* 0x000fe4000fffe0ff */
[----:B------:R-:W-:Y:S01]  /*38c0*/  @UP0 ULEA UR30, UR18, UR7, 0x3 ;  /* 0x00000007121e0291 */ /* 0x000fe2000f8e18ff */
[----:B------:R-:W-:Y:S01]  /*38d0*/  LOP3.LUT R2, R2, UR31, RZ, 0x3c, !PT ;  /* 0x0000001f02027c12 */ /* 0x000fe2000f8e3cff */
[----:B------:R-:W-:Y:S02]  /*38e0*/  UIADD3 UR36, UPT, UPT, UR32, 0x6, URZ ;  /* 0x0000000620247890 */ /* 0x000fe4000fffe0ff */
[----:B------:R-:W-:Y:S01]  /*38f0*/  UIADD3 UR8, UPT, UPT, UR8, 0x28, URZ ;  /* 0x0000002808087890 */ /* 0x000fe2000fffe0ff */
[----:B-1----:R-:W-:Y:S01]  /*3900*/  @P0 SHF.L.U32 R0, R2, 0x1f, RZ ;  /* 0x0000001f02000819 */ /* 0x002fe200000006ff */
[----:B------:R-:W-:Y:S02]  /*3910*/  UIADD3 UR17, UPT, UPT, UR17, 0x1, URZ ;  /* 0x0000000111117890 */ /* 0x000fe4000fffe0ff */
[----:B------:R-:W-:Y:S01]  /*3920*/  UIADD3 UR15, UPT, UPT, UR15, -0x1, URZ ;  /* 0xffffffff0f0f7890 */ /* 0x000fe2000fffe0ff */
[----:B------:R2:W3:Y:S01]  /*3930*/  @P0 SYNCS.PHASECHK.TRANS64.TRYWAIT P2, [UR30], R0 ;  /* 0x00000000ff0005a7 */ /* 0x0004e2000804111e */
[----:B------:R-:W-:Y:S02]  /*3940*/  ULEA UR30, UR46, UR13, 0xa ;  /* 0x0000000d2e1e7291 */ /* 0x000fe4000f8e50ff */
[----:B------:R-:W-:Y:S02]  /*3950*/  UISETP.NE.AND UP0, UPT, UR17, UR16, UPT ;  /* 0x000000101100728c */ /* 0x000fe4000bf05270 */
[----:B------:R-:W-:Y:S02]  /*3960*/  UIADD3 UR42, UPT, UPT, UR30, 0x2, URZ ;  /* 0x000000021e2a7890 */ /* 0x000fe4000fffe0ff */
[----:B------:R-:W-:Y:S02]  /*3970*/  UIADD3 UR38, UPT, UPT, UR30, 0x4, URZ ;  /* 0x000000041e267890 */ /* 0x000fe4000fffe0ff */
[----:B------:R-:W-:Y:S01]  /*3980*/  UIADD3 UR34, UPT, UPT, UR30, 0x6, URZ ;  /* 0x000000061e227890 */ /* 0x000fe2000fffe0ff */
[----:B------:R-:W-:Y:S01]  /*3990*/  UMOV UR33, 0x40004040 ;  /* 0x4000404000217882 */ /* 0x000fe20000000000 */
[----:B------:R-:W-:Y:S01]  /*39a0*/  UMOV UR31, 0x40004040 ;  /* 0x40004040001f7882 */ /* 0x000fe20000000000 */
[----:B------:R-:W-:Y:S01]  /*39b0*/  UMOV UR45, 0x40004040 ;  /* 0x40004040002d7882 */ /* 0x000fe20000000000 */
[----:B------:R2:W-:Y:S01]  /*39c0*/  UTCQMMA.2CTA gdesc[UR30], gdesc[UR32], tmem[UR10], tmem[UR28], idesc[UR29], UP3 ;  /* 0x00ff1c201e0075ea */ /* 0x0005e20009a0030a */
[----:B------:R-:W-:Y:S01]  /*39d0*/  UPLOP3.LUT UP3, UPT, UPT, UPT, UPT, 0x80, 0x8 ;  /* 0x000000000008789c */ /* 0x000fe20003f6f070 */
[----:B------:R-:W-:Y:S01]  /*39e0*/  UMOV UR43, 0x40004040 ;  /* 0x40004040002b7882 */ /* 0x000fe20000000000 */
[----:B------:R-:W-:Y:S01]  /*39f0*/  UMOV UR41, 0x40004040 ;  /* 0x4000404000297882 */ /* 0x000fe20000000000 */
[----:B------:R2:W-:Y:S01]  /*3a00*/  UTCQMMA.2CTA gdesc[UR42], gdesc[UR44], tmem[UR10], tmem[UR26], idesc[UR27], UPT ;  /* 0x00ff1a2c2a0075ea */ /* 0x0005e2000ba0030a */
[----:B------:R-:W-:Y:S01]  /*3a10*/  UMOV UR39, 0x40004040 ;  /* 0x4000404000277882 */ /* 0x000fe20000000000 */
[----:B------:R-:W-:Y:S01]  /*3a20*/  UMOV UR37, 0x40004040 ;  /* 0x4000404000257882 */ /* 0x000fe20000000000 */
[----:B------:R-:W-:Y:S01]  /*3a30*/  UMOV UR35, 0x40004040 ;  /* 0x4000404000237882 */ /* 0x000fe20000000000 */
[----:B------:R2:W-:Y:S01]  /*3a40*/  UTCQMMA.2CTA gdesc[UR38], gdesc[UR40], tmem[UR10], tmem[UR24], idesc[UR25], UPT ;  /* 0x00ff1828260075ea */ /* 0x0005e2000ba0030a */
[----:B------:R2:W-:Y:S01]  /*3a50*/  UTCQMMA.2CTA gdesc[UR34], gdesc[UR36], tmem[UR10], tmem[UR22], idesc[UR23], UPT ;  /* 0x00ff1624220075ea */ /* 0x0005e2000ba0030a */
[----:B------:R2:W-:Y:S01]  /*3a60*/  UTCBAR.2CTA.MULTICAST [UR8], URZ, UR12 ;  /* 0x000000ff080073e9 */ /* 0x0005e2000820080c */
[----:B------:R-:W-:Y:S01]  /*3a70*/  UMOV UR46, UR18 ;  /* 0x00000012002e7c82 */ /* 0x000fe20008000000 */
[----:B------:R-:W-:Y:S05]  /*3a80*/  BRA.U UP0, `(.L_x_74) ;  /* 0xfffffffd00507547 */ /* 0x000fea000b83ffff */
.L_x_71:
[----:B------:R-:W-:Y:S01]  /*3a90*/  UIADD3 UR9, UPT, UPT, UR9, 0x90, URZ ;  /* 0x0000009009097890 */ /* 0x000fe2000fffe0ff */
[----:B------:R-:W-:-:S08]  /*3aa0*/  UMOV UR17, UR16 ;  /* 0x0000001000117c82 */ /* 0x000fd00008000000 */
[----:B------:R4:W-:Y:S01]  /*3ab0*/  UTCBAR.2CTA.MULTICAST [UR9], URZ, UR11 ;  /* 0x000000ff090073e9 */ /* 0x0009e2000820080b */
[----:B------:R-:W-:Y:S02]  /*3ac0*/  NOP ;  /* 0x0000000000007918 */ /* 0x000fe40000000000 */
.L_x_69:
[----:B------:R-:W-:Y:S01]  /*3ad0*/  UIADD3 UR19, UPT, UPT, UR19, 0x1, URZ ;  /* 0x0000000113137890 */ /* 0x000fe2000fffe0ff */
[----:B------:R-:W-:-:S03]  /*3ae0*/  ISETP.NE.AND P0, PT, R8, 0x2, PT ;  /* 0x000000020800780c */ /* 0x000fc60003f05270 */
[----:B------:R-:W-:Y:S01]  /*3af0*/  UISETP.NE.AND UP0, UPT, UR19, 0x4, UPT ;  /* 0x000000041300788c */ /* 0x000fe2000bf05270 */
[----:B-12---:R-:W-:Y:S02]  /*3b00*/  SEL R0, RZ, 0x1, P0 ;  /* 0x00000001ff007807 */ /* 0x006fe40000000000 */
[----:B------:R-:W-:Y:S01]  /*3b10*/  SEL R8, R8, RZ, P0 ;  /* 0x000000ff08087207 */ /* 0x000fe20000000000 */
[----:B------:R-:W-:Y:S01]  /*3b20*/  USEL UR8, URZ, 0x1, UP0 ;  /* 0x00000001ff087887 */ /* 0x000fe20008000000 */
[----:B------:R-:W-:Y:S01]  /*3b30*/  LOP3.LUT R3, R3, R0, RZ, 0x3c, !PT ;  /* 0x0000000003037212 */ /* 0x000fe200078e3cff */
[----:B------:R-:W-:-:S04]  /*3b40*/  USEL UR19, UR19, URZ, UP0 ;  /* 0x000000ff13137287 */ /* 0x000fc80008000000 */
[----:B------:R-:W-:Y:S01]  /*3b50*/  LOP3.LUT R9, R9, UR8, RZ, 0x3c, !PT ;  /* 0x0000000809097c12 */ /* 0x000fe2000f8e3cff */
[----:B------:R-:W-:Y:S07]  /*3b60*/  @P1 BRA `(.L_x_75) ;  /* 0xfffffff800881947 */ /* 0x000fee000383ffff */
[----:B------:R-:W1:Y:S01]  /*3b70*/  S2UR UR6, SR_CgaCtaId ;  /* 0x00000000000679c3 */ /* 0x000e620000008800 */
[----:B------:R-:W-:Y:S01]  /*3b80*/  ELECT P0, URZ, PT ;  /* 0x0000000000ff782f */ /* 0x000fe20003800000 */
[----:B------:R-:W-:Y:S01]  /*3b90*/  HFMA2 R0, -RZ, RZ, 0, 5.9604644775390625e-08 ;  /* 0x00000001ff007431 */ /* 0x000fe200000001ff */
[----:B------:R-:W-:-:S05]  /*3ba0*/  UMOV UR8, 0x40 ;  /* 0x0000004000087882 */ /* 0x000fca0000000000 */
[----:B------:R-:W-:Y:S01]  /*3bb0*/  UVIRTCOUNT.DEALLOC.SMPOOL 0x80 ;  /* 0x000000800000784c */ /* 0x000fe20000000000 */
[----:B------:R-:W-:Y:S02]  /*3bc0*/  UISETP.NE.AND UP0, UPT, UR5, URZ, UPT ;  /* 0x000000ff0500728c */ /* 0x000fe4000bf05270 */
[----:B-1----:R-:W-:-:S09]  /*3bd0*/  ULEA UR6, UR6, UR8, 0x18 ;  /* 0x0000000806067291 */ /* 0x002fd2000f8ec0ff */
[----:B------:R1:W-:Y:S01]  /*3be0*/  @P0 STS.U8 [UR6+0x1c], R0 ;  /* 0x00001c00ff000988 */ /* 0x0003e20008000006 */
[----:B------:R-:W-:Y:S05]  /*3bf0*/  BRA.U UP0, `(.L_x_76) ;  /* 0x0000000100a07547 */ /* 0x000fea000b800000 */
[----:B------:R-:W-:Y:S01]  /*3c00*/  UIADD3 UR5, UPT, UPT, UR7, 0xb0, URZ ;  /* 0x000000b007057890 */ /* 0x000fe2000fffe0ff */
[----:B------:R-:W-:-:S03]  /*3c10*/  SHF.L.U32 R3, R9, 0x1f, RZ ;  /* 0x0000001f09037819 */ /* 0x000fc600000006ff */
[----:B------:R-:W-:-:S09]  /*3c20*/  ULEA UR8, UR19, UR5, 0x3 ;  /* 0x0000000513087291 */ /* 0x000fd2000f8e18ff */
[----:B------:R-:W2:Y:S02]  /*3c30*/  SYNCS.PHASECHK.TRANS64.TRYWAIT P0, [UR8], R3 ;  /* 0x00000003ff0075a7 */ /* 0x000ea40008001108 */
[----:B--2---:R-:W-:Y:S05]  /*3c40*/  @!P0 BRA `(.L_x_77) ;  /* 0x0000003800f88947 */ /* 0x004fea0003800000 */
.L_x_139:
[----:B----4-:R-:W-:-:S04]  /*3c50*/  UIADD3 UR9, UPT, UPT, UR19, 0x1, URZ ;  /* 0x0000000113097890 */ /* 0x010fc8000fffe0ff */
        /* <DEDUP_REMOVED lines=8> */
.L_x_141:
        /* <DEDUP_REMOVED lines=9> */
.L_x_143:
[----:B------:R-:W-:-:S04]  /*3d70*/  UIADD3 UR9, UPT, UPT, UR9, 0x1, URZ ;  /* 0x0000000109097890 */ /* 0x000fc8000fffe0ff */
[----:B------:R-:W-:-:S04]  /*3d80*/  UISETP.NE.AND UP1, UPT, UR9, 0x4, UPT ;  /* 0x000000040900788c */ /* 0x000fc8000bf25270 */
[----:B------:R-:W-:Y:S02]  /*3d90*/  USEL UR8, URZ, 0x1, UP1 ;  /* 0x00000001ff087887 */ /* 0x000fe40008800000 */
[----:B------:R-:W-:-:S04]  /*3da0*/  USEL UR9, UR9, URZ, UP1 ;  /* 0x000000ff09097287 */ /* 0x000fc80008800000 */
[----:B------:R-:W-:Y:S01]  /*3db0*/  ULEA UR9, UR9, UR5, 0x3 ;  /* 0x0000000509097291 */ /* 0x000fe2000f8e18ff */
[----:B-1----:R-:W-:-:S04]  /*3dc0*/  LOP3.LUT R3, R2, UR8, RZ, 0x3c, !PT ;  /* 0x0000000802037c12 */ /* 0x002fc8000f8e3cff */
[----:B------:R-:W-:Y:S01]  /*3dd0*/  SHF.L.U32 R3, R3, 0x1f, RZ ;  /* 0x0000001f03037819 */ /* 0x000fe200000006ff */
[----:B------:R-:W-:-:S04]  /*3de0*/  IMAD.U32 R0, RZ, RZ, UR9 ;  /* 0x00000009ff007e24 */ /* 0x000fc8000f8e00ff */
[----:B------:R1:W2:Y:S03]  /*3df0*/  SYNCS.PHASECHK.TRANS64.TRYWAIT P0, [R0+URZ], R3 ;  /* 0x00000003000075a7 */ /* 0x0002a600080011ff */
[----:B--2---:R-:W-:Y:S05]  /*3e00*/  @!P0 NANOSLEEP.SYNCS 0x989680 ;  /* 0x009896800000895d */ /* 0x004fea0003900000 */
[----:B------:R-:W2:Y:S02]  /*3e10*/  @!P0 SYNCS.PHASECHK.TRANS64 P0, [R0+URZ], R3 ;  /* 0x00000003000085a7 */ /* 0x000ea400080010ff */
[----:B--2---:R-:W-:Y:S05]  /*3e20*/  @P0 BRA `(.L_x_80) ;  /* 0x0000000000200947 */ /* 0x004fea0003800000 */
.L_x_81:
[----:B--2---:R2:W4:Y:S02]  /*3e30*/  SYNCS.PHASECHK.TRANS64.TRYWAIT P0, [R0+URZ], R3 ;  /* 0x00000003000075a7 */ /* 0x00452400080011ff */
[----:B----4-:R-:W-:Y:S05]  /*3e40*/  @!P0 NANOSLEEP.SYNCS 0x989680 ;  /* 0x009896800000895d */ /* 0x010fea0003900000 */
[----:B------:R-:W4:Y:S02]  /*3e50*/  @!P0 SYNCS.PHASECHK.TRANS64 P0, [R0+URZ], R3 ;  /* 0x00000003000085a7 */ /* 0x000f2400080010ff */
[----:B----4-:R-:W-:Y:S05]  /*3e60*/  @!P0 BRA `(.L_x_81) ;  /* 0xfffffffc00f08947 */ /* 0x010fea000383ffff */
[----:B------:R-:W-:Y:S05]  /*3e70*/  BRA `(.L_x_80) ;  /* 0x00000000000c7947 */ /* 0x000fea0003800000 */
.L_x_76:
[----:B------:R-:W-:-:S04]  /*3e80*/  UIADD3 UR5, UPT, UPT, UR7, 0xf0, URZ ;  /* 0x000000f007057890 */ /* 0x000fc8000fffe0ff */
[----:B------:R-:W-:-:S09]  /*3e90*/  UPRMT UR5, UR4, 0x654, UR5 ;  /* 0x0000065404057896 */ /* 0x000fd20008000005 */
[----:B------:R-:W-:Y:S03]  /*3ea0*/  SYNCS.ARRIVE.TRANS64.RED.A1T0 RZ, [UR5], RZ ;  /* 0x000000ffffff79a7 */ /* 0x000fe60008100405 */
.L_x_80:
[----:B-12---:R-:W-:Y:S01]  /*3eb0*/  SHF.L.U32 R3, RZ, 0x1f, RZ ;  /* 0x0000001fff037819 */ /* 0x006fe200000006ff */
[----:B------:R-:W-:Y:S01]  /*3ec0*/  UIADD3 UR5, UPT, UPT, UR7, 0xf0, URZ ;  /* 0x000000f007057890 */ /* 0x000fe2000fffe0ff */
[----:B------:R-:W-:Y:S02]  /*3ed0*/  PLOP3.LUT P0, PT, PT, PT, UP0, 0x80, 0x8 ;  /* 0x000000000008781c */ /* 0x000fe40003f0f008 */
[----:B------:R-:W1:Y:S02]  /*3ee0*/  SYNCS.PHASECHK.TRANS64.TRYWAIT P1, [UR7+0xf0], R3 ;  /* 0x0000f003ff0075a7 */ /* 0x000e640008021107 */
[----:B-1----:R-:W-:Y:S09]  /*3ef0*/  @!P1 BRA `(.L_x_82) ;  /* 0x0000003800949947 */ /* 0x002ff20003800000 */
.L_x_145:
[----:B------:R-:W-:Y:S01]  /*3f00*/  @!UP0 UPRMT UR5, UR4, 0x654, UR5 ;  /* 0x0000065404058896 */ /* 0x000fe20008000005 */
[----:B------:R-:W-:Y:S02]  /*3f10*/  UMOV UR8, 0xffff ;  /* 0x0000ffff00087882 */ /* 0x000fe40000000000 */
[----:B------:R-:W-:-:S06]  /*3f20*/  UMOV UR4, 0x1 ;  /* 0x0000000100047882 */ /* 0x000fcc0000000000 */
[----:B------:R-:W-:Y:S01]  /*3f30*/  @!P0 SYNCS.ARRIVE.TRANS64.RED.A1T0 RZ, [UR5], RZ ;  /* 0x000000ffffff89a7 */ /* 0x000fe20008100405 */
[----:B------:R-:W-:Y:S01]  /*3f40*/  NOP ;  /* 0x0000000000007918 */ /* 0x000fe20000000000 */
[----:B-1----:R-:W1:Y:S01]  /*3f50*/  LDS R0, [UR6+0x14] ;  /* 0x00001406ff007984 */ /* 0x002e620008000800 */
[----:B------:R-:W-:-:S04]  /*3f60*/  ULOP3.LUT UR5, UR21, 0xffff, URZ, 0xc0, !UPT ;  /* 0x0000ffff15057892 */ /* 0x000fc8000f8ec0ff */
[----:B------:R-:W-:-:S04]  /*3f70*/  USHF.R.U32.HI UR5, URZ, 0x5, UR5 ;  /* 0x00000005ff057899 */ /* 0x000fc80008011605 */
[----:B------:R-:W-:Y:S02]  /*3f80*/  USHF.L.U32 UR8, UR8, UR5, URZ ;  /* 0x0000000508087299 */ /* 0x000fe400080006ff */
[----:B------:R-:W-:-:S04]  /*3f90*/  USHF.L.U32 UR4, UR4, UR5, URZ ;  /* 0x0000000504047299 */ /* 0x000fc800080006ff */
[----:B-1----:R-:W-:-:S04]  /*3fa0*/  LOP3.LUT R0, R0, UR8, RZ, 0xc0, !PT ;  /* 0x0000000800007c12 */ /* 0x002fc8000f8ec0ff */
[----:B------:R-:W-:-:S13]  /*3fb0*/  ISETP.NE.AND P0, PT, R0, UR8, PT ;  /* 0x0000000800007c0c */ /* 0x000fda000bf05270 */
[----:B------:R-:W-:Y:S05]  /*3fc0*/  @P0 BRA `(.L_x_83) ;  /* 0x0000000000580947 */ /* 0x000fea0003800000 */
[----:B------:R-:W1:Y:S02]  /*3fd0*/  LDS R0, [UR6+0x18] ;  /* 0x00001806ff007984 */ /* 0x000e640008000800 */
[----:B-1----:R-:W-:-:S04]  /*3fe0*/  LOP3.LUT R0, R0, UR4, RZ, 0xc0, !PT ;  /* 0x0000000400007c12 */ /* 0x002fc8000f8ec0ff */
[----:B------:R-:W-:-:S13]  /*3ff0*/  ISETP.NE.AND P0, PT, R0, UR4, PT ;  /* 0x0000000400007c0c */ /* 0x000fda000bf05270 */
[----:B------:R-:W-:Y:S05]  /*4000*/  @P0 BRA `(.L_x_84) ;  /* 0x00000000003c0947 */ /* 0x000fea0003800000 */
[----:B------:R-:W1:Y:S01]  /*4010*/  S2R R2, SR_LANEID ;  /* 0x0000000000027919 */ /* 0x000e620000000000 */
[----:B------:R-:W-:Y:S01]  /*4020*/  ULOP3.LUT UR8, URZ, UR8, URZ, 0x33, !UPT ;  /* 0x00000008ff087292 */ /* 0x000fe2000f8e33ff */
[----:B------:R-:W-:Y:S01]  /*4030*/  LOP3.LUT R4, RZ, UR4, RZ, 0x33, !PT ;  /* 0x00000004ff047c12 */ /* 0x000fe2000f8e33ff */
[----:B------:R-:W-:Y:S02]  /*4040*/  VOTEU.ANY UR7, UPT, PT ;  /* 0x0000000000077886 */ /* 0x000fe400038e0100 */
[----:B------:R-:W-:Y:S01]  /*4050*/  UFLO.U32 UR7, UR7 ;  /* 0x00000007000772bd */ /* 0x000fe200080e0000 */
[----:B------:R-:W2:Y:S01]  /*4060*/  REDUX UR4, R4 ;  /* 0x00000000040473c4 */ /* 0x000ea20000000000 */
[----:B------:R-:W-:-:S06]  /*4070*/  IMAD.U32 R0, RZ, RZ, UR8 ;  /* 0x00000008ff007e24 */ /* 0x000fcc000f8e00ff */
[----:B------:R1:W-:Y:S01]  /*4080*/  UTCATOMSWS.AND URZ, UR8 ;  /* 0x0000000800ff79e3 */ /* 0x0003e20008000000 */
[----:B------:R-:W3:Y:S01]  /*4090*/  REDUX UR5, R0 ;  /* 0x00000000000573c4 */ /* 0x000ee20000000000 */
[----:B-1----:R-:W-:Y:S01]  /*40a0*/  ISETP.EQ.U32.AND P0, PT, R2, UR7, PT ;  /* 0x0000000702007c0c */ /* 0x002fe2000bf02070 */
[----:B--2---:R-:W-:Y:S01]  /*40b0*/  IMAD.U32 R2, RZ, RZ, UR4 ;  /* 0x00000004ff027e24 */ /* 0x004fe2000f8e00ff */
[----:B---3--:R-:W-:-:S11]  /*40c0*/  MOV R3, UR5 ;  /* 0x0000000500037c02 */ /* 0x008fd60008000f00 */
[----:B------:R1:W-:Y:S04]  /*40d0*/  @P0 ATOMS.AND RZ, [UR6+0x14], R3 ;  /* 0x00001403ffff098c */ /* 0x0003e8000a800006 */
[----:B------:R1:W-:Y:S01]  /*40e0*/  @P0 ATOMS.AND RZ, [UR6+0x18], R2 ;  /* 0x00001802ffff098c */ /* 0x0003e2000a800006 */
[----:B------:R-:W-:Y:S05]  /*40f0*/  BRA `(.L_x_85) ;  /* 0x0000000000147947 */ /* 0x000fea0003800000 */
.L_x_84:
[----:B------:R-:W-:Y:S02]  /*4100*/  MOV R2, 0x4120 ;  /* 0x0000412000027802 */ /* 0x000fe40000000f00 */
[----:B---345:R-:W-:Y:S05]  /*4110*/  CALL.REL.NOINC `($__internal_0_$__cuda_sm10x_tcgen05_guardrail_trap_col_being_dealloced_not_returned_by_alloc) ;  /* 0x0000003800a87944 */ /* 0x038fea0003c00000 */
[----:B------:R-:W-:Y:S05]  /*4120*/  BRA `(.L_x_85) ;  /* 0x0000000000087947 */ /* 0x000fea0003800000 */
.L_x_83:
[----:B------:R-:W-:Y:S02]  /*4130*/  MOV R2, 0x4150 ;  /* 0x0000415000027802 */ /* 0x000fe40000000f00 */
[----:B---345:R-:W-:Y:S05]  /*4140*/  CALL.REL.NOINC `($__internal_2_$__cuda_sm10x_tcgen05_guardrail_trap_unallocated_columns_being_dealloced) ;  /* 0x0000003800b47944 */ /* 0x038fea0003c00000 */
.L_x_85:
[----:B------:R-:W-:Y:S01]  /*4150*/  NOP ;  /* 0x0000000000007918 */ /* 0x000fe20000000000 */
[----:B----4-:R-:W-:Y:S05]  /*4160*/  EXIT ;  /* 0x000000000000794d */ /* 0x010fea0003800000 */
.L_x_56:
[----:B------:R-:W-:-:S09]  /*4170*/  UISETP.NE.OR UP5, UPT, UR10, 0x3, !UP5 ;  /* 0x000000030a00788c */ /* 0x000fd2000efa5670 */
[----:B------:R-:W-:Y:S05]  /*4180*/  BRA.U UP5, `(.L_x_86) ;  /* 0x0000000905c87547 */ /* 0x000fea000b800000 */
[----:B------:R-:W1:Y:S01]  /*4190*/  LDC R0, c[0x0][0xb30] ;  /* 0x0002cc00ff007b82 */ /* 0x000e620000000800 */
[----:B------:R-:W2:Y:S01]  /*41a0*/  LDCU.64 UR8, c[0x0][0x888] ;  /* 0x00011100ff0877ac */ /* 0x000ea20008000a00 */
[----:B------:R-:W-:Y:S01]  /*41b0*/  IMAD.MOV.U32 R30, RZ, RZ, 0x1 ;  /* 0x00000001ff1e7424 */ /* 0x000fe200078e00ff */
[----:B------:R-:W-:Y:S01]  /*41c0*/  CS2R R28, SRZ ;  /* 0x00000000001c7805 */ /* 0x000fe2000001ff00 */
[----:B------:R-:W-:Y:S01]  /*41d0*/  IMAD.MOV.U32 R25, RZ, RZ, 0x2000 ;  /* 0x00002000ff197424 */ /* 0x000fe200078e00ff */
[----:B------:R-:W3:Y:S03]  /*41e0*/  LDCU.64 UR4, c[0x0][0x890] ;  /* 0x00011200ff0477ac */ /* 0x000ee60008000a00 */
[----:B------:R-:W4:Y:S01]  /*41f0*/  LDC R19, c[0x0][0x370] ;  /* 0x0000dc00ff137b82 */ /* 0x000f220000000800 */
[----:B------:R-:W-:Y:S01]  /*4200*/  UMOV UR6, 0x400 ;  /* 0x0000040000067882 */ /* 0x000fe20000000000 */
[----:B------:R-:W-:-:S02]  /*4210*/  UPLOP3.LUT UP1, UPT, UPT, UPT, UPT, 0x40, 0x4 ;  /* 0x000000000004789c */ /* 0x000fc40003f2e870 */
[----:B------:R-:W-:-:S04]  /*4220*/  ULEA UR6, UR37, UR6, 0x18 ;  /* 0x0000000625067291 */ /* 0x000fc8000f8ec0ff */
[----:B------:R-:W4:Y:S01]  /*4230*/  LDC R2, c[0x0][0xb0c] ;  /* 0x0002c300ff027b82 */ /* 0x000f220000000800 */
[----:B--2---:R-:W-:Y:S02]  /*4240*/  UISETP.NE.U32.AND UP2, UPT, UR8, URZ, UPT ;  /* 0x000000ff0800728c */ /* 0x004fe4000bf45070 */
[----:B------:R-:W-:Y:S02]  /*4250*/  UIADD3 UR8, UPT, UPT, UR6, 0x50, URZ ;  /* 0x0000005006087890 */ /* 0x000fe4000fffe0ff */
[----:B---3--:R-:W-:-:S03]  /*4260*/  UISETP.NE.U32.AND UP3, UPT, UR4, URZ, UPT ;  /* 0x000000ff0400728c */ /* 0x008fc6000bf65070 */
[----:B------:R-:W2:Y:S01]  /*4270*/  LDC R18, c[0x0][0xb20] ;  /* 0x0002c800ff127b82 */ /* 0x000ea20000000800 */
[----:B-1----:R-:W-:Y:S01]  /*4280*/  ISETP.NE.AND P1, PT, R0, 0x1, PT ;  /* 0x000000010000780c */ /* 0x002fe20003f25270 */
[----:B------:R-:W-:Y:S02]  /*4290*/  UISETP.NE.AND.EX UP2, UPT, UR9, URZ, UPT, UP2 ;  /* 0x000000ff0900728c */ /* 0x000fe4000bf45320 */
[----:B------:R-:W-:Y:S02]  /*42a0*/  UPRMT UR37, UR37, 0x654, UR8 ;  /* 0x0000065425257896 */ /* 0x000fe40008000008 */
[----:B------:R-:W-:Y:S02]  /*42b0*/  UISETP.NE.AND.EX UP3, UPT, UR5, URZ, UPT, UP3 ;  /* 0x000000ff0500728c */ /* 0x000fe4000bf65330 */
[----:B------:R-:W1:Y:S08]  /*42c0*/  LDC.64 R32, c[0x0][0x348] ;  /* 0x0000d200ff207b82 */ /* 0x000e700000000a00 */
[----:B------:R-:W3:Y:S08]  /*42d0*/  LDC.64 R16, c[0x0][0xb10] ;  /* 0x0002c400ff107b82 */ /* 0x000ef00000000a00 */
[----:B------:R-:W1:Y:S08]  /*42e0*/  LDC.64 R6, c[0x0][0xb18] ;  /* 0x0002c600ff067b82 */ /* 0x000e700000000a00 */
[----:B------:R-:W1:Y:S08]  /*42f0*/  LDC.64 R4, c[0x0][0xb28] ;  /* 0x0002ca00ff047b82 */ /* 0x000e700000000a00 */
[----:B--2-4-:R-:W1:Y:S02]  /*4300*/  LDC R24, c[0x0][0x374] ;  /* 0x0000dd00ff187b82 */ /* 0x014e640000000800 */
.L_x_94:
[C---:B------:R-:W-:Y:S02]  /*4310*/  LEA R0, R29.reuse, UR6, 0x3 ;  /* 0x000000061d007c11 */ /* 0x040fe4000f8e18ff */
[----:B------:R-:W-:Y:S02]  /*4320*/  SHF.L.U32 R3, R28, 0x1f, RZ ;  /* 0x0000001f1c037819 */ /* 0x000fe400000006ff */
[----:B------:R-:W-:Y:S02]  /*4330*/  LEA R20, R29, UR6, 0x4 ;  /* 0x000000061d147c11 */ /* 0x000fe4000f8e20ff */
[----:B--2---:R-:W2:Y:S02]  /*4340*/  SYNCS.PHASECHK.TRANS64.TRYWAIT P0, [R0+URZ+0x70], R3 ;  /* 0x00007003000075a7 */ /* 0x004ea400080011ff */
[----:B--2---:R-:W-:Y:S05]  /*4350*/  @!P0 BRA `(.L_x_87) ;  /* 0x0000003400948947 */ /* 0x004fea0003800000 */
.L_x_146:
[----:B------:R-:W-:Y:S01]  /*4360*/  ISETP.GE.AND P0, PT, R72, 0x1, PT ;  /* 0x000000014800780c */ /* 0x000fe20003f06270 */
[----:B------:R-:W4:Y:S01]  /*4370*/  LDS.128 R20, [R20+0x100] ;  /* 0x0001000014147984 */ /* 0x000f220000000c00 */
[----:B------:R-:W-:Y:S01]  /*4380*/  ISETP.NE.U32.AND P4, PT, RZ, UR4, PT ;  /* 0x00000004ff007c0c */ /* 0x000fe2000bf85070 */
[----:B--2---:R-:W-:Y:S01]  /*4390*/  VIADD R0, R0, 0x80 ;  /* 0x0000008000007836 */ /* 0x004fe20000000000 */
[----:B------:R-:W-:Y:S02]  /*43a0*/  SHF.L.U32 R26, R30, 0x1f, RZ ;  /* 0x0000001f1e1a7819 */ /* 0x000fe400000006ff */
[----:B------:R-:W-:Y:S02]  /*43b0*/  ISETP.NE.AND.EX P4, PT, RZ, UR5, PT, P4 ;  /* 0x00000005ff007c0c */ /* 0x000fe4000bf85340 */
[----:B------:R-:W-:Y:S01]  /*43c0*/  PRMT R0, RZ, 0x654, R0 ;  /* 0x00000654ff007816 */ /* 0x000fe20000000000 */
[----:B------:R-:W-:Y:S01]  /*43d0*/  @!PT LDS RZ, [RZ] ;  /* 0x00000000fffff984 */ /* 0x000fe20000000800 */
[----:B------:R-:W-:Y:S01]  /*43e0*/  @!PT LDS RZ, [RZ] ;  /* 0x00000000fffff984 */ /* 0x000fe20000000800 */
[----:B------:R-:W-:Y:S01]  /*43f0*/  @!PT LDS RZ, [RZ] ;  /* 0x00000000fffff984 */ /* 0x000fe20000000800 */
[----:B------:R-:W-:Y:S01]  /*4400*/  @!PT LDS RZ, [RZ] ;  /* 0x00000000fffff984 */ /* 0x000fe20000000800 */
[----:B------:R2:W-:Y:S06]  /*4410*/  MEMBAR.ALL.CTA ;  /* 0x0000000000007992 */ /* 0x0005ec0000008000 */
[----:B--2---:R-:W2:Y:S02]  /*4420*/  FENCE.VIEW.ASYNC.S ;  /* 0x00000000000073c6 */ /* 0x004ea40000000000 */
[----:B--2---:R2:W-:Y:S01]  /*4430*/  SYNCS.ARRIVE.TRANS64.RED.A1T0 RZ, [R0+URZ], RZ ;  /* 0x000000ff00ff79a7 */ /* 0x0045e200081004ff */
[----:B----4-:R-:W-:Y:S11]  /*4440*/  LOP3.LUT P3, RZ, R22, 0x1, RZ, 0xc0, !PT ;  /* 0x0000000116ff7812 */ /* 0x010ff6000786c0ff */
[----:B------:R-:W-:Y:S02]  /*4450*/  @!UPT UIADD3 URZ, UPT, UPT, URZ, URZ, URZ ;  /* 0x000000fffffff290 */ /* 0x000fe4000fffe0ff */
[----:B------:R-:W-:Y:S02]  /*4460*/  @P3 MOV R13, R20 ;  /* 0x00000014000d3202 */ /* 0x000fe40000000f00 */
[----:B------:R-:W-:Y:S01]  /*4470*/  @P3 LOP3.LUT R8, R21, 0xffff, RZ, 0xc0, !PT ;  /* 0x0000ffff15083812 */ /* 0x000fe200078ec0ff */
[----:B--2---:R-:W-:Y:S06]  /*4480*/  @!P0 BRA `(.L_x_88) ;  /* 0x0000000000a48947 */ /* 0x004fec0003800000 */
[----:B-1----:R-:W-:Y:S01]  /*4490*/  IMAD.HI.U32 R31, R24, R7, RZ ;  /* 0x00000007181f7227 */ /* 0x002fe200078e00ff */
[----:B------:R-:W-:Y:S02]  /*44a0*/  ISETP.NE.AND P0, PT, R6, 0x1, PT ;  /* 0x000000010600780c */ /* 0x000fe40003f05270 */
[----:B------:R-:W-:Y:S01]  /*44b0*/  ISETP.NE.AND P2, PT, R72, 0x1, PT ;  /* 0x000000014800780c */ /* 0x000fe20003f45270 */
[----:B---3--:R-:W-:Y:S01]  /*44c0*/  IMAD.HI.U32 R34, R19, R16, RZ ;  /* 0x0000001013227227 */ /* 0x008fe200078e00ff */
[----:B------:R-:W-:Y:S02]  /*44d0*/  SHF.R.U32.HI R31, RZ, R18, R31 ;  /* 0x00000012ff1f7219 */ /* 0x000fe4000001161f */
[----:B------:R-:W-:Y:S01]  /*44e0*/  ISETP.NE.AND P5, PT, R2, 0x1, PT ;  /* 0x000000010200780c */ /* 0x000fe20003fa5270 */
[----:B------:R-:W-:Y:S01]  /*44f0*/  IMAD.HI.U32 R36, R13, R16, RZ ;  /* 0x000000100d247227 */ /* 0x000fe200078e00ff */
[----:B------:R-:W-:Y:S02]  /*4500*/  SHF.R.U32.HI R34, RZ, R17, R34 ;  /* 0x00000011ff227219 */ /* 0x000fe40000011622 */
[----:B------:R-:W-:Y:S01]  /*4510*/  SEL R3, R24, R31, !P0 ;  /* 0x0000001f18037207 */ /* 0x000fe20004000000 */
[C---:B------:R-:W-:Y:S01]  /*4520*/  IMAD.HI.U32 R31, R8.reuse, R7, RZ ;  /* 0x00000007081f7227 */ /* 0x040fe200078e00ff */
[----:B------:R-:W-:Y:S02]  /*4530*/  SEL R11, R19, R34, !P5 ;  /* 0x00000022130b7207 */ /* 0x000fe40006800000 */
[----:B------:R-:W-:Y:S01]  /*4540*/  SHF.R.U32.HI R36, RZ, R17, R36 ;  /* 0x00000011ff247219 */ /* 0x000fe20000011624 */
[----:B------:R-:W-:Y:S01]  /*4550*/  IMAD.HI.U32 R38, R3, R4, RZ ;  /* 0x0000000403267227 */ /* 0x000fe200078e00ff */
[----:B------:R-:W-:Y:S03]  /*4560*/  SHF.R.U32.HI R31, RZ, R18, R31 ;  /* 0x00000012ff1f7219 */ /* 0x000fe6000001161f */
[----:B------:R-:W-:Y:S01]  /*4570*/  IMAD.HI.U32 R34, R11, R4, RZ ;  /* 0x000000040b227227 */ /* 0x000fe200078e00ff */
[----:B------:R-:W-:Y:S02]  /*4580*/  @P2 SHF.R.U32.HI R3, RZ, R5, R38 ;  /* 0x00000005ff032219 */ /* 0x000fe40000011626 */
[----:B------:R-:W-:Y:S02]  /*4590*/  SEL R9, R8, R31, !P0 ;  /* 0x0000001f08097207 */ /* 0x000fe40004000000 */
[----:B------:R-:W-:Y:S01]  /*45a0*/  @P2 SHF.R.U32.HI R11, RZ, R5, R34 ;  /* 0x00000005ff0b2219 */ /* 0x000fe20000011622 */
[C---:B------:R-:W-:Y:S01]  /*45b0*/  IMAD R10, R72.reuse, R3, RZ ;  /* 0x00000003480a7224 */ /* 0x040fe200078e02ff */
[----:B------:R-:W-:Y:S01]  /*45c0*/  SEL R3, R13, R36, !P5 ;  /* 0x000000240d037207 */ /* 0x000fe20006800000 */
[C---:B------:R-:W-:Y:S03]  /*45d0*/  IMAD.HI.U32 R14, R9.reuse, R4, RZ ;  /* 0x00000004090e7227 */ /* 0x040fe600078e00ff */
[----:B------:R-:W-:Y:S01]  /*45e0*/  ISETP.GE.AND P0, PT, R9, R10, PT ;  /* 0x0000000a0900720c */ /* 0x000fe20003f06270 */
[C---:B------:R-:W-:Y:S01]  /*45f0*/  IMAD R12, R72.reuse, R11, RZ ;  /* 0x0000000b480c7224 */ /* 0x040fe200078e02ff */
[-C--:B------:R-:W-:Y:S04]  /*4600*/  SHF.R.U32.HI R14, RZ, R5.reuse, R14 ;  /* 0x00000005ff0e7219 */ /* 0x080fe8000001160e */
[----:B------:R-:W-:Y:S02]  /*4610*/  ISETP.GE.OR P0, PT, R3, R12, P0 ;  /* 0x0000000c0300720c */ /* 0x000fe40000706670 */
[----:B------:R-:W-:Y:S05]  /*4620*/  SEL R15, R9, R14, !P2 ;  /* 0x0000000e090f7207 */ /* 0x000fea0005000000 */
[----:B------:R-:W-:Y:S04]  /*4630*/  IMAD.MOV R14, RZ, RZ, -R15 ;  /* 0x000000ffff0e7224 */ /* 0x000fe800078e0a0f */
[----:B------:R-:W-:Y:S02]  /*4640*/  IMAD R14, R72, R14, R9 ;  /* 0x0000000e480e7224 */ /* 0x000fe400078e0209 */
[C---:B------:R-:W-:Y:S05]  /*4650*/  @!P0 IMAD.HI.U32 R10, R3.reuse, R4, RZ ;  /* 0x00000004030a8227 */ /* 0x040fea00078e00ff */
[----:B------:R-:W-:Y:S04]  /*4660*/  @!P0 SHF.R.U32.HI R10, RZ, R5, R10 ;  /* 0x00000005ff0a8219 */ /* 0x000fe8000001160a */
[----:B------:R-:W-:Y:S01]  /*4670*/  @!P0 SEL R0, R3, R10, !P2 ;  /* 0x0000000a03008207 */ /* 0x000fe20005000000 */
[----:B------:R-:W-:Y:S03]  /*4680*/  IMAD.MOV R10, RZ, RZ, -R3 ;  /* 0x000000ffff0a7224 */ /* 0x000fe600078e0a03 */
[----:B------:R-:W-:Y:S01]  /*4690*/  @!P0 IADD3 R15, PT, PT, R15, -R0, RZ ;  /* 0x800000000f0f8210 */ /* 0x000fe20007ffe0ff */
[----:B------:R-:W-:Y:S01]  /*46a0*/  @!P0 IMAD R0, R11, R14, R0 ;  /* 0x0000000e0b008224 */ /* 0x000fe200078e0200 */
[----:B------:R-:W-:Y:S01]  /*46b0*/  IADD3 R11, PT, PT, -R9, RZ, RZ ;  /* 0x000000ff090b7210 */ /* 0x000fe20007ffe1ff */
[----:B------:R-:W-:Y:S02]  /*46c0*/  IMAD R13, R2, R10, R13 ;  /* 0x0000000a020d7224 */ /* 0x000fe400078e020d */
[----:B------:R-:W-:Y:S02]  /*46d0*/  @!P0 IMAD R9, R15, R72, R3 ;  /* 0x000000480f098224 */ /* 0x000fe400078e0203 */
[----:B------:R-:W-:Y:S02]  /*46e0*/  @!P0 IMAD.MOV.U32 R3, RZ, RZ, R0 ;  /* 0x000000ffff038224 */ /* 0x000fe400078e0000 */
[----:B------:R-:W-:Y:S02]  /*46f0*/  IMAD R8, R6, R11, R8 ;  /* 0x0000000b06087224 */ /* 0x000fe400078e0208 */
[----:B------:R-:W-:Y:S02]  /*4700*/  IMAD R13, R3, R2, R13 ;  /* 0x00000002030d7224 */ /* 0x000fe400078e020d */
[----:B------:R-:W-:Y:S02]  /*4710*/  IMAD R8, R9, R6, R8 ;  /* 0x0000000609087224 */ /* 0x000fe400078e0208 */
.L_x_88:
[----:B------:R-:W-:Y:S05]  /*4720*/  BRA.U UP1, `(.L_x_89) ;  /* 0x0000000101107547 */ /* 0x000fea000b800000 */
[----:B------:R-:W-:Y:S04]  /*4730*/  MOV R0, UR7 ;  /* 0x0000000700007c02 */ /* 0x000fe80008000f00 */
[----:B------:R-:W-:Y:S04]  /*4740*/  SHF.L.U32 R3, R0, 0x1f, RZ ;  /* 0x0000001f00037819 */ /* 0x000fe800000006ff */
[----:B------:R-:W2:Y:S02]  /*4750*/  SYNCS.PHASECHK.TRANS64.TRYWAIT P0, [UR6+0x68], R3 ;  /* 0x00006803ff0075a7 */ /* 0x000ea40008001106 */
[----:B--2---:R-:W-:Y:S05]  /*4760*/  @!P0 BRA `(.L_x_90) ;  /* 0x0000003000a48947 */ /* 0x004fea0003800000 */
.L_x_89:
[----:B------:R-:W-:Y:S05]  /*4770*/  BRA.U !UP3, `(.L_x_91) ;  /* 0x000000010b347547 */ /* 0x000fea000b800000 */
[----:B------:R-:W-:Y:S01]  /*4780*/  UPLOP3.LUT UP0, UPT, UPT, UPT, UP2, 0x80, 0x8 ;  /* 0x000000000008789c */ /* 0x000fe20003f0f020 */
[----:B--2---:R-:W-:Y:S02]  /*4790*/  HFMA2 R0, -RZ, RZ, 0, 5.9604644775390625e-08 ;  /* 0x00000001ff007431 */ /* 0x004fe400000001ff */
[----:B------:R-:W-:Y:S03]  /*47a0*/  IMAD.MOV.U32 R165, RZ, RZ, 0x1 ;  /* 0x00000001ffa57424 */ /* 0x000fe600078e00ff */
[----:B------:R-:W-:Y:S05]  /*47b0*/  PLOP3.LUT P0, PT, PT, PT, UP0, 0x80, 0x8 ;  /* 0x000000000008781c */ /* 0x000fea0003f0f008 */
[----:B------:R-:W2:Y:S01]  /*47c0*/  @UP0 LDCU.64 UR10, c[0x0][0x888] ;  /* 0x00011100ff0a07ac */ /* 0x000ea20008000a00 */
[----:B------:R-:W-:Y:S07]  /*47d0*/  @UP0 UIMAD UR8, UR36, UR4, URZ ;  /* 0x00000004240802a4 */ /* 0x000fee000f8e02ff */
[----:B------:R-:W-:Y:S01]  /*47e0*/  @!P0 PRMT R165, R0, 0x7610, R165 ;  /* 0x0000761000a58816 */ /* 0x000fe200000000a5 */
[----:B--2---:R-:W-:Y:S03]  /*47f0*/  @UP0 UIMAD.WIDE UR10, UR8, 0x4, UR10 ;  /* 0x00000004080a08a5 */ /* 0x004fe6000f8e020a */
[----:B------:R-:W2:Y:S03]  /*4800*/  @!UP0 LDCU UR8, c[0x0][0x880] ;  /* 0x00011000ff0887ac */ /* 0x000ea60008000800 */
[----:B------:R-:W-:Y:S01]  /*4810*/  IMAD.U32 R10, RZ, RZ, UR10 ;  /* 0x0000000aff0a7e24 */ /* 0x000fe2000f8e00ff */
[----:B------:R-:W-:Y:S05]  /*4820*/  MOV R11, UR11 ;  /* 0x0000000b000b7c02 */ /* 0x000fea0008000f00 */
[----:B-----5:R4:W5:Y:S02]  /*4830*/  @P0 LDG.E R81, desc[UR40][R10.64] ;  /* 0x000000280a510981 */ /* 0x020964000c1e1900 */
[----:B--2-4-:R-:W-:Y:S07]  /*4840*/  @!P0 IMAD.U32 R81, RZ, RZ, UR8 ;  /* 0x00000008ff518e24 */ /* 0x014fee000f8e00ff */
.L_x_91:
[----:B-----5:R-:W-:Y:S01]  /*4850*/  @!P4 FSETP.EQ.AND P5, PT, R81, RZ, PT ;  /* 0x000000ff5100c20b */ /* 0x020fe20003fa2000 */
[----:B------:R-:W-:Y:S01]  /*4860*/  @!UPT UIADD3 URZ, UPT, UPT, URZ, URZ, URZ ;  /* 0x000000fffffff290 */ /* 0x000fe2000fffe0ff */
[----:B------:R-:W-:Y:S11]  /*4870*/  @!P4 BRA `(.L_x_92) ;  /* 0x000000000014c947 */ /* 0x000ff60003800000 */
[----:B------:R-:W-:Y:S02]  /*4880*/  LOP3.LUT P0, RZ, R165, 0xff, RZ, 0xc0, !PT ;  /* 0x000000ffa5ff7812 */ /* 0x000fe4000780c0ff */
[----:B------:R-:W-:Y:S04]  /*4890*/  PLOP3.LUT P5, PT, PT, PT, UP0, 0x80, 0x8 ;  /* 0x000000000008781c */ /* 0x000fe80003faf008 */
[----:B------:R-:W-:Y:S07]  /*48a0*/  PLOP3.LUT P5, PT, P5, PT, PT, 0x8, 0x80 ;  /* 0x000000000080781c */ /* 0x000fee0002fae170 */
[----:B------:R-:W-:Y:S11]  /*48b0*/  @P0 FSETP.EQ.AND P5, PT, R81, RZ, PT ;  /* 0x000000ff5100020b */ /* 0x000ff60003fa2000 */
[----:B------:R-:W-:Y:S02]  /*48c0*/  @!UPT UIADD3 URZ, UPT, UPT, URZ, URZ, URZ ;  /* 0x000000fffffff290 */ /* 0x000fe4000fffe0ff */
.L_x_92:
[----:B------:R-:W4:Y:S01]  /*48d0*/  SYNCS.PHASECHK.TRANS64.TRYWAIT P4, [UR6+0x58], R26 ;  /* 0x0000581aff0075a7 */ /* 0x000f220008081106 */
[----:B------:R-:W-:Y:S01]  /*48e0*/  @P3 SHF.R.U32.HI R27, RZ, 0x10, R21 ;  /* 0x00000010ff1b3819 */ /* 0x000fe20000011615 */
[----:B------:R-:W-:Y:S01]  /*48f0*/  VIADD R29, R29, 0x1 ;  /* 0x000000011d1d7836 */ /* 0x000fe20000000000 */
[----:B------:R-:W5:Y:S08]  /*4900*/  LDC.64 R14, c[0x0][0xb10] ;  /* 0x0002c400ff0e7b82 */ /* 0x000f700000000a00 */
[----:B------:R-:W1:Y:S08]  /*4910*/  LDC.64 R10, c[0x0][0xb18] ;  /* 0x0002c600ff0a7b82 */ /* 0x000e700000000a00 */
[----:B--2---:R-:W2:Y:S08]  /*4920*/  @!P1 LDC R0, c[0x0][0xb20] ;  /* 0x0002c800ff009b82 */ /* 0x004eb00000000800 */
[----:B------:R-:W3:Y:S01]  /*4930*/  @!P1 LDC R3, c[0x0][0xb0c] ;  /* 0x0002c300ff039b82 */ /* 0x000ee20000000800 */
[----:B-----5:R-:W-:Y:S05]  /*4940*/  @!P1 IMAD.HI.U32 R14, R13, R14, RZ ;  /* 0x0000000e0d0e9227 */ /* 0x020fea00078e00ff */
[----:B------:R-:W-:Y:S01]  /*4950*/  @!P1 SHF.R.U32.HI R14, RZ, R15, R14 ;  /* 0x0000000fff0e9219 */ /* 0x000fe2000001160e */
[----:B-1----:R-:W-:Y:S01]  /*4960*/  @!P1 IMAD.HI.U32 R11, R8, R11, RZ ;  /* 0x0000000b080b9227 */ /* 0x002fe200078e00ff */
[----:B------:R-:W-:Y:S04]  /*4970*/  @!P1 ISETP.NE.AND P0, PT, R10, 0x1, PT ;  /* 0x000000010a00980c */ /* 0x000fe80003f05270 */
[----:B--2---:R-:W-:Y:S02]  /*4980*/  @!P1 SHF.R.U32.HI R9, RZ, R0, R11 ;  /* 0x00000000ff099219 */ /* 0x004fe4000001160b */
[----:B---3--:R-:W-:Y:S02]  /*4990*/  @!P1 ISETP.NE.AND P2, PT, R3, 0x1, PT ;  /* 0x000000010300980c */ /* 0x008fe40003f45270 */
[----:B------:R-:W-:Y:S02]  /*49a0*/  @!P1 SEL R9, R8, R9, !P0 ;  /* 0x0000000908099207 */ /* 0x000fe40004000000 */
[----:B------:R-:W-:Y:S02]  /*49b0*/  ELECT P0, URZ, PT ;  /* 0x0000000000ff782f */ /* 0x000fe40003800000 */
[----:B------:R-:W-:Y:S05]  /*49c0*/  @!P1 SEL R14, R13, R14, !P2 ;  /* 0x0000000e0d0e9207 */ /* 0x000fea0005000000 */
[----:B------:R-:W-:Y:S02]  /*49d0*/  @!P1 IMAD.IADD R0, R9, 0x1, -R14 ;  /* 0x0000000109009824 */ /* 0x000fe400078e0a0e */
[----:B------:R-:W-:Y:S02]  /*49e0*/  @!P1 IMAD.IADD R9, R14, 0x1, -R9 ;  /* 0x000000010e099824 */ /* 0x000fe400078e0a09 */
[----:B------:R-:W-:Y:S02]  /*49f0*/  @!P1 IMAD R13, R0, R3, R13 ;  /* 0x00000003000d9224 */ /* 0x000fe400078e020d */
[----:B------:R-:W-:Y:S01]  /*4a00*/  @!P1 IMAD R8, R9, R10, R8 ;  /* 0x0000000a09089224 */ /* 0x000fe200078e0208 */
[----:B----4-:R-:W-:Y:S06]  /*4a10*/  @!P4 BRA `(.L_x_93) ;  /* 0x000000300010c947 */ /* 0x010fec0003800000 */
.L_x_149:
[----:B------:R-:W-:Y:S01]  /*4a20*/  PLOP3.LUT P5, PT, P5, P0, PT, 0xf2, 0x2f ;  /* 0x00000000002f781c */ /* 0x000fe20002fa1e72 */
[----:B------:R-:W-:Y:S01]  /*4a30*/  UMOV UR14, 0x0 ;  /* 0x00000000000e7882 */ /* 0x000fe20000000000 */
[----:B------:R-:W-:Y:S01]  /*4a40*/  LOP3.LUT R30, R30, 0x1, RZ, 0x3c, !PT ;  /* 0x000000011e1e7812 */ /* 0x000fe200078e3cff */
[----:B------:R-:W-:Y:S01]  /*4a50*/  UMOV UR15, 0x10000000 ;  /* 0x10000000000f7882 */ /* 0x000fe20000000000 */
[----:B------:R-:W-:Y:S01]  /*4a60*/  UMOV UR12, UR36 ;  /* 0x00000024000c7c82 */ /* 0x000fe20008000000 */
[----:B------:R-:W-:Y:S08]  /*4a70*/  @P3 R2UR UR36, R27 ;  /* 0x000000001b2432ca */ /* 0x000ff000000e0000 */
[----:B-1----:R-:W-:Y:S01]  /*4a80*/  @!P5 IADD3 R3, P0, PT, R32, 0x580, RZ ;  /* 0x000005802003d810 */ /* 0x002fe20007f1e0ff */
[----:B------:R-:W-:Y:S01]  /*4a90*/  @!P5 IMAD.SHL.U32 R164, R164, 0x40, RZ ;  /* 0x00000040a4a4d824 */ /* 0x000fe200078e00ff */
[----:B------:R-:W-:Y:S01]  /*4aa0*/  VOTEU.ALL UP1, P5 ;  /* 0x0000000000ff7886 */ /* 0x000fe20002820000 */
[----:B------:R-:W-:Y:S01]  /*4ab0*/  @!P5 IMAD.SHL.U32 R155, R155, 0x80, RZ ;  /* 0x000000809b9bd824 */ /* 0x000fe200078e00ff */
[----:B------:R-:W-:Y:S01]  /*4ac0*/  @!P5 R2UR UR9, R3 ;  /* 0x000000000309d2ca */ /* 0x000fe200000e0000 */
[----:B------:R-:W-:Y:S01]  /*4ad0*/  @!P5 IMAD.X R0, RZ, RZ, R33, P0 ;  /* 0x000000ffff00d224 */ /* 0x000fe200000e0621 */
[----:B------:R-:W-:Y:S01]  /*4ae0*/  @!P5 R2UR UR10, R164 ;  /* 0x00000000a40ad2ca */ /* 0x000fe200000e0000 */
[----:B------:R-:W-:Y:S01]  /*4af0*/  IMAD.IADD R164, R8, 0x1, R143 ;  /* 0x0000000108a47824 */ /* 0x000fe200078e028f */
[----:B------:R-:W-:Y:S01]  /*4b00*/  @!P5 R2UR UR11, R155 ;  /* 0x000000009b0bd2ca */ /* 0x000fe200000e0000 */
[----:B------:R-:W-:Y:S01]  /*4b10*/  IMAD.IADD R155, R13, 0x1, R154 ;  /* 0x000000010d9b7824 */ /* 0x000fe200078e029a */
[----:B------:R-:W-:Y:S02]  /*4b20*/  @!P5 R2UR UR8, R0 ;  /* 0x000000000008d2ca */ /* 0x000fe400000e0000 */
[C---:B------:R-:W-:Y:S04]  /*4b30*/  ISETP.NE.AND P0, PT, R29.reuse, 0x2, PT ;  /* 0x000000021d00780c */ /* 0x040fe80003f05270 */
[----:B------:R-:W-:Y:S01]  /*4b40*/  SEL R3, RZ, 0x1, P0 ;  /* 0x00000001ff037807 */ /* 0x000fe20000000000 */
[----:B------:R-:W-:Y:S01]  /*4b50*/  IMAD.U32 R10, RZ, RZ, UR9 ;  /* 0x00000009ff0a7e24 */ /* 0x000fe2000f8e00ff */
[----:B------:R-:W-:Y:S01]  /*4b60*/  @!UP1 UIADD3 UR9, UPT, UPT, UR6, 0x50, URZ ;  /* 0x0000005006099890 */ /* 0x000fe2000fffe0ff */
[----:B------:R-:W-:Y:S02]  /*4b70*/  SEL R29, R29, RZ, P0 ;  /* 0x000000ff1d1d7207 */ /* 0x000fe40000000000 */
[----:B------:R-:W-:Y:S02]  /*4b80*/  LOP3.LUT R28, R28, R3, RZ, 0x3c, !PT ;  /* 0x000000031c1c7212 */ /* 0x000fe400078e3cff */
[----:B------:R-:W-:Y:S01]  /*4b90*/  IMAD.U32 R11, RZ, RZ, UR8 ;  /* 0x00000008ff0b7e24 */ /* 0x000fe2000f8e00ff */
[----:B------:R-:W-:Y:S01]  /*4ba0*/  @!P5 R2UR UR16, R10 ;  /* 0x000000000a10d2ca */ /* 0x000fe200000e0000 */
[----:B------:R-:W-:Y:S01]  /*4bb0*/  @!UP1 UIADD3 UR8, UPT, UPT, UR6, 0x200, URZ ;  /* 0x0000020006089890 */ /* 0x000fe2000fffe0ff */
[----:B------:R-:W-:Y:S02]  /*4bc0*/  VOTEU.ALL UP1, P5 ;  /* 0x0000000000ff7886 */ /* 0x000fe40002820000 */
[----:B------:R-:W-:Y:S11]  /*4bd0*/  @!P5 R2UR UR17, R11 ;  /* 0x000000000b11d2ca */ /* 0x000ff600000e0000 */
[----:B------:R-:W-:Y:S02]  /*4be0*/  @!UPT UIADD3 URZ, UPT, UPT, URZ, URZ, URZ ;  /* 0x000000fffffff290 */ /* 0x000fe4000fffe0ff */
[----:B------:R2:W-:Y:S01]  /*4bf0*/  @!UP1 UTMALDG.3D [UR8], [UR16], desc[UR14] ;  /* 0x00000e08100095b4 */ /* 0x0005e20008011000 */
[----:B------:R2:W-:Y:S01]  /*4c00*/  @!P5 SYNCS.ARRIVE.TRANS64.RED.A0TR RZ, [UR6+0x50], R25 ;  /* 0x00005019ffffd9a7 */ /* 0x0005e20008300406 */
[----:B------:R-:W-:Y:S01]  /*4c10*/  UPLOP3.LUT UP1, UPT, UPT, UPT, UPT, 0x80, 0x8 ;  /* 0x000000000008789c */ /* 0x000fe20003f2f070 */
[----:B------:R-:W-:Y:S01]  /*4c20*/  SYNCS.ARRIVE.TRANS64.RED.A1T0 RZ, [UR37], RZ ;  /* 0x000000ffffff79a7 */ /* 0x000fe20008100425 */
[----:B------:R-:W-:Y:S09]  /*4c30*/  @P3 BRA `(.L_x_94) ;  /* 0xfffffff400b43947 */ /* 0x000ff2000383ffff */
[----:B------:R-:W-:Y:S07]  /*4c40*/  MOV R0, UR6 ;  /* 0x0000000600007c02 */ /* 0x000fee0008000f00 */
.L_x_95:
[----:B-1----:R-:W-:-:S04]  /*4c50*/  SHF.L.U32 R3, R30, 0x1f, RZ ;  /* 0x0000001f1e037819 */ /* 0x002fc800000006ff */
[----:B------:R1:W3:Y:S03]  /*4c60*/  SYNCS.PHASECHK.TRANS64.TRYWAIT P0, [R0+URZ+0x58], R3 ;  /* 0x00005803000075a7 */ /* 0x0002e600080011ff */
[----:B---3--:R-:W-:Y:S05]  /*4c70*/  @!P0 NANOSLEEP.SYNCS 0x989680 ;  /* 0x009896800000895d */ /* 0x008fea0003900000 */
[----:B------:R-:W3:Y:S02]  /*4c80*/  @!P0 SYNCS.PHASECHK.TRANS64 P0, [R0+URZ+0x58], R3 ;  /* 0x00005803000085a7 */ /* 0x000ee400080010ff */
[----:B--23--:R-:W-:Y:S05]  /*4c90*/  @P0 EXIT ;  /* 0x000000000000094d */ /* 0x00cfea0003800000 */
[----:B------:R-:W-:Y:S05]  /*4ca0*/  BRA `(.L_x_95) ;  /* 0xfffffffc00e87947 */ /* 0x000fea000383ffff */
.L_x_86:
[----:B------:R-:W-:-:S06]  /*4cb0*/  UISETP.GE.AND UP1, UPT, UR10, 0x4, UPT ;  /* 0x000000040a00788c */ /* 0x000fcc000bf26270 */
[----:B------:R-:W-:-:S13]  /*4cc0*/  PLOP3.LUT P0, PT, PT, PT, UP1, 0x80, 0x8 ;  /* 0x000000000008781c */ /* 0x000fda0003f0f018 */
[----:B------:R-:W-:Y:S05]  /*4cd0*/  @!P0 EXIT ;  /* 0x000000000000894d */ /* 0x000fea0003800000 */
[----:B------:R-:W-:Y:S01]  /*4ce0*/  BAR.SYNC.DEFER_BLOCKING 0x6, 0xa0 ;  /* 0x0182800000007b1d */ /* 0x000fe20000010000 */
[C---:B------:R-:W-:Y:S02]  /*4cf0*/  IMAD.SHL.U32 R3, R166.reuse, 0x40, RZ ;  /* 0x00000040a6037824 */ /* 0x040fe400078e00ff */
[----:B------:R-:W-:Y:S02]  /*4d00*/  HFMA2 R76, -RZ, RZ, 0, 0 ;  /* 0x00000000ff4c7431 */ /* 0x000fe400000001ff */
[C---:B------:R-:W-:Y:S01]  /*4d10*/  IMAD.SHL.U32 R168, R166.reuse, 0x8, RZ ;  /* 0x00000008a6a87824 */ /* 0x040fe200078e00ff */
[----:B------:R-:W-:Y:S01]  /*4d20*/  CS2R R174, SRZ ;  /* 0x0000000000ae7805 */ /* 0x000fe2000001ff00 */
[----:B------:R-:W-:Y:S01]  /*4d30*/  IMAD.U32 R79, R166, 0x10000, RZ ;  /* 0x00010000a64f7824 */ /* 0x000fe200078e00ff */
[----:B------:R-:W-:Y:S01]  /*4d40*/  UMOV UR43, 0x400 ;  /* 0x00000400002b7882 */ /* 0x000fe20000000000 */
[----:B------:R-:W-:Y:S01]  /*4d50*/  LOP3.LUT R5, R3, 0x180, RZ, 0xc0, !PT ;  /* 0x0000018003057812 */ /* 0x000fe200078ec0ff */
[----:B------:R-:W-:Y:S01]  /*4d60*/  ULEA UR43, UR37, UR43, 0x18 ;  /* 0x0000002b252b7291 */ /* 0x000fe2000f8ec0ff */
[----:B------:R-:W1:Y:S01]  /*4d70*/  LDC R167, c[0x0][0x370] ;  /* 0x0000dc00ffa77b82 */ /* 0x000e620000000800 */
[----:B------:R-:W-:Y:S01]  /*4d80*/  LOP3.LUT R79, R79, 0x600000, RZ, 0xc0, !PT ;  /* 0x006000004f4f7812 */ /* 0x000fe200078ec0ff */
[----:B------:R-:W-:Y:S01]  /*4d90*/  IMAD.MOV.U32 R182, RZ, RZ, RZ ;  /* 0x000000ffffb67224 */ /* 0x000fe200078e00ff */
[----:B------:R-:W-:Y:S01]  /*4da0*/  LOP3.LUT R168, R5, 0x30, R168, 0xf8, !PT ;  /* 0x0000003005a87812 */ /* 0x000fe200078ef8a8 */
[----:B------:R-:W-:Y:S01]  /*4db0*/  UIADD3 UR4, UPT, UPT, UR43, 0x2200, URZ ;  /* 0x000022002b047890 */ /* 0x000fe2000fffe0ff */
[----:B------:R-:W-:Y:S01]  /*4dc0*/  IMAD.MOV.U32 R173, RZ, RZ, RZ ;  /* 0x000000ffffad7224 */ /* 0x000fe200078e00ff */
[----:B------:R-:W2:Y:S01]  /*4dd0*/  LDCU.64 UR46, c[0x0][0x348] ;  /* 0x00006900ff2e77ac */ /* 0x000ea20008000a00 */
[----:B------:R-:W-:Y:S01]  /*4de0*/  LOP3.LUT R168, R168, 0x1e40, R3, 0xf8, !PT ;  /* 0x00001e40a8a87812 */ /* 0x000fe200078ef803 */
[----:B------:R-:W3:Y:S01]  /*4df0*/  LDC R74, c[0x0][0xb0c] ;  /* 0x0002c300ff4a7b82 */ /* 0x000ee20000000800 */
[----:B------:R-:W-:Y:S01]  /*4e00*/  IMAD.SHL.U32 R3, R166, 0x10, RZ ;  /* 0x00000010a6037824 */ /* 0x000fe200078e00ff */
[----:B------:R-:W-:Y:S01]  /*4e10*/  MOV R179, UR4 ;  /* 0x0000000400b37c02 */ /* 0x000fe20008000f00 */
[----:B------:R-:W4:Y:S03]  /*4e20*/  LDCU.64 UR38, c[0x0][0x888] ;  /* 0x00011100ff2677ac */ /* 0x000f260008000a00 */
[C---:B------:R-:W-:Y:S01]  /*4e30*/  LOP3.LUT R5, R3.reuse, 0x20, RZ, 0xc0, !PT ;  /* 0x0000002003057812 */ /* 0x040fe200078ec0ff */
[----:B------:R-:W2:Y:S01]  /*4e40*/  LDS R0, [UR43+0x120] ;  /* 0x0001202bff007984 */ /* 0x000ea20008000800 */
[----:B------:R-:W1:Y:S01]  /*4e50*/  LDC R170, c[0x0][0xb20] ;  /* 0x0002c800ffaa7b82 */ /* 0x000e620000000800 */
[----:B------:R-:W-:Y:S01]  /*4e60*/  LOP3.LUT R3, R3, 0x40, RZ, 0xc0, !PT ;  /* 0x0000004003037812 */ /* 0x000fe200078ec0ff */
[----:B------:R-:W-:-:S06]  /*4e70*/  UIADD3 UR42, UPT, UPT, UR43, 0x200, URZ ;  /* 0x000002002b2a7890 */ /* 0x000fcc000fffe0ff */
[----:B------:R-:W1:Y:S08]  /*4e80*/  LDC R73, c[0x0][0xb30] ;  /* 0x0002cc00ff497b82 */ /* 0x000e700000000800 */
[----:B------:R-:W1:Y:S08]  /*4e90*/  LDC.64 R152, c[0x0][0xb10] ;  /* 0x0002c400ff987b82 */ /* 0x000e700000000a00 */
[----:B------:R-:W1:Y:S08]  /*4ea0*/  LDC.64 R70, c[0x0][0xb18] ;  /* 0x0002c600ff467b82 */ /* 0x000e700000000a00 */
[----:B------:R-:W1:Y:S01]  /*4eb0*/  LDC.64 R148, c[0x0][0x888] ;  /* 0x00022200ff947b82 */ /* 0x000e620000000a00 */
[----:B--2---:R-:W-:-:S07]  /*4ec0*/  IMAD.IADD R79, R0, 0x1, R79 ;  /* 0x00000001004f7824 */ /* 0x004fce00078e024f */
[----:B------:R-:W2:Y:S01]  /*4ed0*/  LDC.64 R68, c[0x0][0xb28] ;  /* 0x0002ca00ff447b82 */ /* 0x000ea20000000a00 */
[----:B------:R-:W-:-:S05]  /*4ee0*/  VIADD R0, R168, UR43 ;  /* 0x0000002ba8007c36 */ /* 0x000fca0008000000 */
[--C-:B------:R-:W-:Y:S02]  /*4ef0*/  IADD3 R178, PT, PT, -R5, 0x200, R0.reuse ;  /* 0x0000020005b27810 */ /* 0x100fe40007ffe100 */
[----:B------:R-:W1:Y:S01]  /*4f00*/  LDC.64 R150, c[0x0][0x890] ;  /* 0x00022400ff967b82 */ /* 0x000e620000000a00 */
[----:B------:R-:W-:Y:S02]  /*4f10*/  IADD3 R177, PT, PT, -R3, 0x200, R0 ;  /* 0x0000020003b17810 */ /* 0x000fe40007ffe100 */
[----:B------:R-:W-:-:S05]  /*4f20*/  IMAD.IADD R176, R178, 0x1, -R3 ;  /* 0x00000001b2b07824 */ /* 0x000fca00078e0a03 */
[----:B------:R-:W1:Y:S08]  /*4f30*/  LDC.64 R146, c[0x0][0x8b0] ;  /* 0x00022c00ff927b82 */ /* 0x000e700000000a00 */
[----:B------:R-:W1:Y:S08]  /*4f40*/  LDC.64 R144, c[0x0][0x8a8] ;  /* 0x00022a00ff907b82 */ /* 0x000e700000000a00 */
[----:B---34-:R-:W1:Y:S02]  /*4f50*/  LDC R172, c[0x0][0x374] ;  /* 0x0000dd00ffac7b82 */ /* 0x018e640000000800 */
.L_x_113:
[----:B------:R-:W-:Y:S02]  /*4f60*/  LEA R0, R182, UR43, 0x3 ;  /* 0x0000002bb6007c11 */ /* 0x000fe4000f8e18ff */
[----:B------:R-:W-:Y:S02]  /*4f70*/  SHF.L.U32 R3, R174, 0x1f, RZ ;  /* 0x0000001fae037819 */ /* 0x000fe400000006ff */
[----:B------:R-:W-:Y:S02]  /*4f80*/  LEA R16, R182, UR43, 0x4 ;  /* 0x0000002bb6107c11 */ /* 0x000fe4000f8e20ff */
[----:B------:R-:W3:Y:S02]  /*4f90*/  SYNCS.PHASECHK.TRANS64.TRYWAIT P0, [R0+URZ+0x70], R3 ;  /* 0x00007003000075a7 */ /* 0x000ee400080011ff */
[----:B-123--:R-:W-:Y:S05]  /*4fa0*/  @!P0 BRA `(.L_x_96) ;  /* 0x0000002800c48947 */ /* 0x00efea0003800000 */
.L_x_150:
[----:B------:R-:W4:Y:S01]  /*4fb0*/  LDC.64 R12, c[0x0][0xb10] ;  /* 0x0002c400ff0c7b82 */ /* 0x000f220000000a00 */
[----:B------:R-:W2:Y:S01]  /*4fc0*/  LDS.128 R16, [R16+0x100] ;  /* 0x0001000010107984 */ /* 0x000ea20000000c00 */
[----:B-1----:R-:W-:Y:S01]  /*4fd0*/  ISETP.NE.AND P1, PT, R73, 0x1, PT ;  /* 0x000000014900780c */ /* 0x002fe20003f25270 */
[----:B---3--:R-:W-:Y:S01]  /*4fe0*/  VIADD R0, R0, 0x80 ;  /* 0x0000008000007836 */ /* 0x008fe20000000000 */
[----:B------:R-:W-:Y:S04]  /*4ff0*/  ISETP.GE.AND P0, PT, R72, 0x1, PT ;  /* 0x000000014800780c */ /* 0x000fe80003f06270 */
[----:B------:R-:W1:Y:S01]  /*5000*/  LDC.64 R10, c[0x0][0xb18] ;  /* 0x0002c600ff0a7b82 */ /* 0x000e620000000a00 */
[----:B------:R-:W-:Y:S01]  /*5010*/  PRMT R0, RZ, 0x654, R0 ;  /* 0x00000654ff007816 */ /* 0x000fe20000000000 */
[----:B------:R-:W-:Y:S01]  /*5020*/  @!PT LDS RZ, [RZ] ;  /* 0x00000000fffff984 */ /* 0x000fe20000000800 */
[----:B------:R-:W-:Y:S01]  /*5030*/  @!PT LDS RZ, [RZ] ;  /* 0x00000000fffff984 */ /* 0x000fe20000000800 */
[----:B------:R-:W-:Y:S01]  /*5040*/  @!PT LDS RZ, [RZ] ;  /* 0x00000000fffff984 */ /* 0x000fe20000000800 */
[----:B------:R-:W-:Y:S01]  /*5050*/  @!PT LDS RZ, [RZ] ;  /* 0x00000000fffff984 */ /* 0x000fe20000000800 */
[----:B------:R3:W-:Y:S06]  /*5060*/  MEMBAR.ALL.CTA ;  /* 0x0000000000007992 */ /* 0x0007ec0000008000 */
[----:B---3--:R-:W3:Y:S01]  /*5070*/  FENCE.VIEW.ASYNC.S ;  /* 0x00000000000073c6 */ /* 0x008ee20000000000 */
[----:B------:R-:W1:Y:S08]  /*5080*/  @!P1 LDC R14, c[0x0][0xb20] ;  /* 0x0002c800ff0e9b82 */ /* 0x000e700000000800 */
[----:B------:R-:W1:Y:S01]  /*5090*/  @!P1 LDC R9, c[0x0][0xb0c] ;  /* 0x0002c300ff099b82 */ /* 0x000e620000000800 */
[----:B---3--:R3:W-:Y:S01]  /*50a0*/  SYNCS.ARRIVE.TRANS64.RED.A1T0 RZ, [R0+URZ], RZ ;  /* 0x000000ff00ff79a7 */ /* 0x0087e200081004ff */
[----:B--2---:R-:W-:Y:S04]  /*50b0*/  LOP3.LUT P4, RZ, R18, 0x1, RZ, 0xc0, !PT ;  /* 0x0000000112ff7812 */ /* 0x004fe8000788c0ff */
[----:B------:R-:W-:Y:S09]  /*50c0*/  P2R R180, PR, RZ, 0x10 ;  /* 0x00000010ffb47803 */ /* 0x000ff20000000000 */
[----:B------:R-:W-:Y:S02]  /*50d0*/  @P4 MOV R77, R16 ;  /* 0x00000010004d4202 */ /* 0x000fe40000000f00 */
[----:B------:R-:W-:Y:S01]  /*50e0*/  @P4 LOP3.LUT R75, R17, 0xffff, RZ, 0xc0, !PT ;  /* 0x0000ffff114b4812 */ /* 0x000fe200078ec0ff */
[----:B---34-:R-:W-:Y:S06]  /*50f0*/  @!P0 BRA `(.L_x_97) ;  /* 0x0000000000a48947 */ /* 0x018fec0003800000 */
[----:B------:R-:W-:Y:S01]  /*5100*/  IMAD.HI.U32 R21, R172, R71, RZ ;  /* 0x00000047ac157227 */ /* 0x000fe200078e00ff */
[----:B------:R-:W-:Y:S02]  /*5110*/  ISETP.NE.AND P0, PT, R70, 0x1, PT ;  /* 0x000000014600780c */ /* 0x000fe40003f05270 */
[----:B------:R-:W-:Y:S01]  /*5120*/  ISETP.NE.AND P2, PT, R72, 0x1, PT ;  /* 0x000000014800780c */ /* 0x000fe20003f45270 */
[----:B------:R-:W-:Y:S01]  /*5130*/  IMAD.HI.U32 R20, R167, R152, RZ ;  /* 0x00000098a7147227 */ /* 0x000fe200078e00ff */
[----:B------:R-:W-:Y:S02]  /*5140*/  SHF.R.U32.HI R21, RZ, R170, R21 ;  /* 0x000000aaff157219 */ /* 0x000fe40000011615 */
[----:B------:R-:W-:Y:S01]  /*5150*/  ISETP.NE.AND P3, PT, R74, 0x1, PT ;  /* 0x000000014a00780c */ /* 0x000fe20003f65270 */
[----:B------:R-:W-:Y:S01]  /*5160*/  IMAD.HI.U32 R24, R77, R152, RZ ;  /* 0x000000984d187227 */ /* 0x000fe200078e00ff */
[----:B------:R-:W-:Y:S02]  /*5170*/  SHF.R.U32.HI R20, RZ, R153, R20 ;  /* 0x00000099ff147219 */ /* 0x000fe40000011614 */
[----:B------:R-:W-:Y:S01]  /*5180*/  SEL R3, R172, R21, !P0 ;  /* 0x00000015ac037207 */ /* 0x000fe20004000000 */
[----:B------:R-:W-:Y:S01]  /*5190*/  IMAD.HI.U32 R21, R75, R71, RZ ;  /* 0x000000474b157227 */ /* 0x000fe200078e00ff */
[----:B------:R-:W-:Y:S02]  /*51a0*/  SEL R7, R167, R20, !P3 ;  /* 0x00000014a7077207 */ /* 0x000fe40005800000 */
[----:B------:R-:W-:Y:S01]  /*51b0*/  SHF.R.U32.HI R24, RZ, R153, R24 ;  /* 0x00000099ff187219 */ /* 0x000fe20000011618 */
[-C--:B------:R-:W-:Y:S04]  /*51c0*/  IMAD.HI.U32 R20, R3, R68.reuse, RZ ;  /* 0x0000004403147227 */ /* 0x080fe800078e00ff */
[----:B------:R-:W-:Y:S01]  /*51d0*/  IMAD.HI.U32 R22, R7, R68, RZ ;  /* 0x0000004407167227 */ /* 0x000fe200078e00ff */
[-C--:B------:R-:W-:Y:S02]  /*51e0*/  @P2 SHF.R.U32.HI R3, RZ, R69.reuse, R20 ;  /* 0x00000045ff032219 */ /* 0x080fe40000011614 */
[----:B------:R-:W-:Y:S02]  /*51f0*/  SHF.R.U32.HI R20, RZ, R170, R21 ;  /* 0x000000aaff147219 */ /* 0x000fe40000011615 */
[----:B------:R-:W-:Y:S01]  /*5200*/  @P2 SHF.R.U32.HI R7, RZ, R69, R22 ;  /* 0x00000045ff072219 */ /* 0x000fe20000011616 */
[C---:B------:R-:W-:Y:S01]  /*5210*/  IMAD R2, R72.reuse, R3, RZ ;  /* 0x0000000348027224 */ /* 0x040fe200078e02ff */
[----:B------:R-:W-:Y:S02]  /*5220*/  SEL R5, R75, R20, !P0 ;  /* 0x000000144b057207 */ /* 0x000fe40004000000 */
[----:B------:R-:W-:Y:S01]  /*5230*/  SEL R3, R77, R24, !P3 ;  /* 0x000000184d037207 */ /* 0x000fe20005800000 */
[----:B------:R-:W-:Y:S01]  /*5240*/  IMAD R4, R72, R7, RZ ;  /* 0x0000000748047224 */ /* 0x000fe200078e02ff */
[C---:B------:R-:W-:Y:S01]  /*5250*/  ISETP.GE.AND P0, PT, R5.reuse, R2, PT ;  /* 0x000000020500720c */ /* 0x040fe20003f06270 */
[----:B------:R-:W-:Y:S03]  /*5260*/  IMAD.HI.U32 R6, R5, R68, RZ ;  /* 0x0000004405067227 */ /* 0x000fe600078e00ff */
[----:B------:R-:W-:Y:S01]  /*5270*/  ISETP.GE.OR P0, PT, R3, R4, P0 ;  /* 0x000000040300720c */ /* 0x000fe20000706670 */
[----:B------:R-:W-:Y:S01]  /*5280*/  IMAD.MOV R4, RZ, RZ, -R3 ;  /* 0x000000ffff047224 */ /* 0x000fe200078e0a03 */
[-C--:B------:R-:W-:Y:S03]  /*5290*/  SHF.R.U32.HI R6, RZ, R69.reuse, R6 ;  /* 0x00000045ff067219 */ /* 0x080fe60000011606 */
[----:B------:R-:W-:Y:S01]  /*52a0*/  IMAD R77, R74, R4, R77 ;  /* 0x000000044a4d7224 */ /* 0x000fe200078e024d */
[----:B------:R-:W-:Y:S05]  /*52b0*/  SEL R15, R5, R6, !P2 ;  /* 0x00000006050f7207 */ /* 0x000fea0005000000 */
[----:B------:R-:W-:Y:S02]  /*52c0*/  IMAD.MOV R6, RZ, RZ, -R15 ;  /* 0x000000ffff067224 */ /* 0x000fe400078e0a0f */
[C---:B------:R-:W-:Y:S04]  /*52d0*/  @!P0 IMAD.HI.U32 R2, R3.reuse, R68, RZ ;  /* 0x0000004403028227 */ /* 0x040fe800078e00ff */
[----:B------:R-:W-:Y:S01]  /*52e0*/  IMAD R6, R72, R6, R5 ;  /* 0x0000000648067224 */ /* 0x000fe200078e0205 */
[----:B------:R-:W-:Y:S04]  /*52f0*/  @!P0 SHF.R.U32.HI R2, RZ, R69, R2 ;  /* 0x00000045ff028219 */ /* 0x000fe80000011602 */
[----:B------:R-:W-:Y:S02]  /*5300*/  @!P0 SEL R0, R3, R2, !P2 ;  /* 0x0000000203008207 */ /* 0x000fe40005000000 */
[----:B------:R-:W-:Y:S02]  /*5310*/  IADD3 R2, PT, PT, -R5, RZ, RZ ;  /* 0x000000ff05027210 */ /* 0x000fe40007ffe1ff */
[----:B------:R-:W-:Y:S01]  /*5320*/  @!P0 IADD3 R8, PT, PT, R15, -R0, RZ ;  /* 0x800000000f088210 */ /* 0x000fe20007ffe0ff */
[----:B------:R-:W-:Y:S02]  /*5330*/  @!P0 IMAD R0, R7, R6, R0 ;  /* 0x0000000607008224 */ /* 0x000fe400078e0200 */
[----:B------:R-:W-:Y:S02]  /*5340*/  IMAD R75, R70, R2, R75 ;  /* 0x00000002464b7224 */ /* 0x000fe400078e024b */
[----:B------:R-:W-:Y:S02]  /*5350*/  @!P0 IMAD R5, R8, R72, R3 ;  /* 0x0000004808058224 */ /* 0x000fe400078e0203 */
[----:B------:R-:W-:Y:S04]  /*5360*/  @!P0 IMAD.MOV.U32 R3, RZ, RZ, R0 ;  /* 0x000000ffff038224 */ /* 0x000fe800078e0000 */
[----:B------:R-:W-:Y:S02]  /*5370*/  IMAD R77, R3, R74, R77 ;  /* 0x0000004a034d7224 */ /* 0x000fe400078e024d */
[----:B------:R-:W-:Y:S07]  /*5380*/  IMAD R75, R5, R70, R75 ;  /* 0x00000046054b7224 */ /* 0x000fee00078e024b */
.L_x_97:
[----:B------:R-:W-:Y:S01]  /*5390*/  @!P1 IMAD.HI.U32 R0, R77, R12, RZ ;  /* 0x0000000c4d009227 */ /* 0x000fe200078e00ff */
[----:B-1----:R-:W-:Y:S01]  /*53a0*/  @!P1 ISETP.NE.AND P0, PT, R10, 0x1, PT ;  /* 0x000000010a00980c */ /* 0x002fe20003f05270 */
[----:B------:R-:W-:Y:S01]  /*53b0*/  ULOP3.LUT UP0, URZ, UR42, 0x1b0, URZ, 0xc0, !UPT ;  /* 0x000001b02aff7892 */ /* 0x000fe2000f80c0ff */
[----:B------:R-:W-:Y:S01]  /*53c0*/  @!P1 ISETP.NE.AND P2, PT, R9, 0x1, PT ;  /* 0x000000010900980c */ /* 0x000fe20003f45270 */
[----:B------:R-:W-:Y:S01]  /*53d0*/  @!P1 IMAD.HI.U32 R3, R75, R11, RZ ;  /* 0x0000000b4b039227 */ /* 0x000fe200078e00ff */
[----:B------:R-:W-:Y:S02]  /*53e0*/  @!P1 SHF.R.U32.HI R0, RZ, R13, R0 ;  /* 0x0000000dff009219 */ /* 0x000fe40000011600 */
[----:B------:R-:W-:Y:S01]  /*53f0*/  @P4 SHF.R.U32.HI R171, RZ, 0x10, R17 ;  /* 0x00000010ffab4819 */ /* 0x000fe20000011611 */
[----:B------:R-:W-:Y:S01]  /*5400*/  VIADD R182, R182, 0x1 ;  /* 0x00000001b6b67836 */ /* 0x000fe20000000000 */
[----:B------:R-:W-:Y:S02]  /*5410*/  @!P1 SHF.R.U32.HI R2, RZ, R14, R3 ;  /* 0x0000000eff029219 */ /* 0x000fe40000011603 */
[----:B------:R-:W-:Y:S02]  /*5420*/  @!P1 SEL R3, R77, R0, !P2 ;  /* 0x000000004d039207 */ /* 0x000fe40005000000 */
[----:B------:R-:W-:Y:S05]  /*5430*/  @!P1 SEL R2, R75, R2, !P0 ;  /* 0x000000024b029207 */ /* 0x000fea0004000000 */
[----:B------:R-:W-:Y:S02]  /*5440*/  @!P1 IMAD.IADD R0, R2, 0x1, -R3 ;  /* 0x0000000102009824 */ /* 0x000fe400078e0a03 */
[----:B------:R-:W-:Y:S02]  /*5450*/  @!P1 IMAD.IADD R2, R3, 0x1, -R2 ;  /* 0x0000000103029824 */ /* 0x000fe400078e0a02 */
[----:B------:R-:W-:Y:S02]  /*5460*/  @!P1 IMAD R77, R0, R9, R77 ;  /* 0x00000009004d9224 */ /* 0x000fe400078e024d */
[----:B------:R-:W-:Y:S01]  /*5470*/  @!P1 IMAD R75, R2, R10, R75 ;  /* 0x0000000a024b9224 */ /* 0x000fe200078e024b */
[----:B------:R-:W-:Y:S06]  /*5480*/  BRA.U !UP0, `(.L_x_98) ;  /* 0x0000000108407547 */ /* 0x000fec000b800000 */
[----:B------:R-:W1:Y:S01]  /*5490*/  LDCU.64 UR8, c[0x4][0x80] ;  /* 0x01001000ff0877ac */ /* 0x000e620008000a00 */
[----:B------:R-:W-:Y:S01]  /*54a0*/  MOV R3, 0x0 ;  /* 0x0000000000037802 */ /* 0x000fe20000000f00 */
[----:B------:R-:W-:Y:S02]  /*54b0*/  HFMA2 R12, -RZ, RZ, 0, 5.9604644775390625e-08 ;  /* 0x00000001ff0c7431 */ /* 0x000fe400000001ff */
[----:B------:R-:W-:Y:S02]  /*54c0*/  IMAD.MOV.U32 R8, RZ, RZ, 0x70 ;  /* 0x00000070ff087424 */ /* 0x000fe400078e00ff */
[----:B------:R-:W-:Y:S01]  /*54d0*/  IMAD.MOV.U32 R13, RZ, RZ, RZ ;  /* 0x000000ffff0d7224 */ /* 0x000fe200078e00ff */
[----:B------:R-:W2:Y:S01]  /*54e0*/  LDCU.64 UR6, c[0x4][0x88] ;  /* 0x01001100ff0677ac */ /* 0x000ea20008000a00 */
[----:B------:R-:W3:Y:S01]  /*54f0*/  LDC.64 R2, c[0x4][R3] ;  /* 0x0100000003027b82 */ /* 0x000ee20000000a00 */
[----:B------:R-:W4:Y:S01]  /*5500*/  LDCU.64 UR4, c[0x4][0x8] ;  /* 0x01000100ff0477ac */ /* 0x000f220008000a00 */
[----:B-1----:R-:W-:Y:S01]  /*5510*/  MOV R5, UR9 ;  /* 0x0000000900057c02 */ /* 0x002fe20008000f00 */
[----:B------:R-:W-:Y:S01]  /*5520*/  IMAD.U32 R4, RZ, RZ, UR8 ;  /* 0x00000008ff047e24 */ /* 0x000fe2000f8e00ff */
[----:B--2---:R-:W-:Y:S01]  /*5530*/  MOV R7, UR7 ;  /* 0x0000000700077c02 */ /* 0x004fe20008000f00 */
[----:B------:R-:W-:Y:S01]  /*5540*/  IMAD.U32 R6, RZ, RZ, UR6 ;  /* 0x00000006ff067e24 */ /* 0x000fe2000f8e00ff */
[----:B----4-:R-:W-:Y:S01]  /*5550*/  MOV R11, UR5 ;  /* 0x00000005000b7c02 */ /* 0x010fe20008000f00 */
[----:B------:R-:W-:Y:S02]  /*5560*/  IMAD.U32 R10, RZ, RZ, UR4 ;  /* 0x00000004ff0a7e24 */ /* 0x000fe4000f8e00ff */
[----:B------:R-:W-:Y:S07]  /*5570*/  LEPC R20, `(.L_x_98) ;  /* 0x000000001014794e */ /* 0x000fee0000000000 */
[----:B---3-5:R-:W-:Y:S05]  /*5580*/  CALL.ABS.NOINC R2 ;  /* 0x0000000002007343 */ /* 0x028fea0003c00000 */
.L_x_98:
[----:B------:R-:W-:Y:S01]  /*5590*/  LOP3.LUT P0, RZ, R179, 0x1b0, RZ, 0xc0, !PT ;  /* 0x000001b0b3ff7812 */ /* 0x000fe2000780c0ff */
[----:B------:R-:W-:Y:S11]  /*55a0*/  BSSY.RECONVERGENT B6, `(.L_x_99) ;  /* 0x0000013000067945 */ /* 0x000ff60003800200 */
[----:B------:R-:W-:Y:S01]  /*55b0*/  @!UPT UIADD3 URZ, UPT, UPT, URZ, URZ, URZ ;  /* 0x000000fffffff290 */ /* 0x000fe2000fffe0ff */
[----:B------:R-:W-:Y:S05]  /*55c0*/  @!P0 BRA `(.L_x_100) ;  /* 0x0000000000408947 */ /* 0x000fea0003800000 */
        /* <DEDUP_REMOVED lines=16> */
.L_x_100:
[----:B------:R-:W-:Y:S05]  /*56d0*/  BSYNC.RECONVERGENT B6 ;  /* 0x0000000000067941 */ /* 0x000fea0003800200 */
.L_x_99:
[----:B------:R-:W-:Y:S01]  /*56e0*/  ISETP.NE.U32.AND P3, PT, R150, RZ, PT ;  /* 0x000000ff9600720c */ /* 0x000fe20003f65070 */
[----:B------:R-:W-:Y:S01]  /*56f0*/  UISETP.NE.AND UP1, UPT, UR44, URZ, UPT ;  /* 0x000000ff2c00728c */ /* 0x000fe2000bf25270 */
[----:B------:R-:W-:Y:S02]  /*5700*/  ISETP.NE.U32.AND P4, PT, R146, RZ, PT ;  /* 0x000000ff9200720c */ /* 0x000fe40003f85070 */
[----:B------:R-:W-:Y:S02]  /*5710*/  ISETP.NE.AND.EX P3, PT, R151, RZ, PT, P3 ;  /* 0x000000ff9700720c */ /* 0x000fe40003f65330 */
[----:B------:R-:W-:Y:S02]  /*5720*/  PLOP3.LUT P1, PT, PT, PT, PT, 0x8, 0x80 ;  /* 0x000000000080781c */ /* 0x000fe40003f2e170 */
[----:B------:R-:W-:Y:S02]  /*5730*/  PLOP3.LUT P0, PT, PT, PT, UP1, 0x80, 0x8 ;  /* 0x000000000008781c */ /* 0x000fe40003f0f018 */
[----:B------:R-:W-:Y:S02]  /*5740*/  ISETP.NE.AND.EX P4, PT, R147, RZ, PT, P4 ;  /* 0x000000ff9300720c */ /* 0x000fe40003f85340 */
[----:B------:R-:W1:Y:S09]  /*5750*/  @UP1 LDCU.64 UR4, c[0x0][0x888] ;  /* 0x00011100ff0417ac */ /* 0x000e720008000a00 */
[----:B------:R-:W-:Y:S01]  /*5760*/  @P0 PLOP3.LUT P1, PT, P3, PT, PT, 0x80, 0x8 ;  /* 0x000000000008081c */ /* 0x000fe20001f2f070 */
[----:B-1----:R-:W-:Y:S04]  /*5770*/  @UP1 UISETP.NE.U32.AND UP0, UPT, UR4, URZ, UPT ;  /* 0x000000ff0400128c */ /* 0x002fe8000bf05070 */
[----:B------:R-:W-:Y:S04]  /*5780*/  @UP1 UISETP.NE.AND.EX UP0, UPT, UR5, URZ, UPT, UP0 ;  /* 0x000000ff0500128c */ /* 0x000fe8000bf05300 */
[----:B------:R-:W-:Y:S01]  /*5790*/  @UP1 USEL UR4, URZ, 0xffffffff, UP0 ;  /* 0xffffffffff041887 */ /* 0x000fe20008000000 */
[----:B------:R-:W-:Y:S11]  /*57a0*/  @!P3 BRA `(.L_x_101) ;  /* 0x00000000002cb947 */ /* 0x000ff60003800000 */
[----:B------:R-:W-:Y:S01]  /*57b0*/  ISETP.NE.U32.AND P2, PT, R148, RZ, PT ;  /* 0x000000ff9400720c */ /* 0x000fe20003f45070 */
[----:B------:R-:W-:Y:S03]  /*57c0*/  IMAD.MOV.U32 R165, RZ, RZ, 0x1 ;  /* 0x00000001ffa57424 */ /* 0x000fe600078e00ff */
[----:B------:R-:W-:Y:S11]  /*57d0*/  ISETP.NE.AND.EX P2, PT, R149, RZ, PT, P2 ;  /* 0x000000ff9500720c */ /* 0x000ff60003f45320 */
[----:B------:R-:W-:Y:S02]  /*57e0*/  @!UPT UIADD3 URZ, UPT, UPT, URZ, URZ, URZ ;  /* 0x000000fffffff290 */ /* 0x000fe4000fffe0ff */
[----:B------:R-:W1:Y:S01]  /*57f0*/  @P2 LDC.64 R2, c[0x0][0x888] ;  /* 0x00022200ff022b82 */ /* 0x000e620000000a00 */
[----:B------:R-:W-:Y:S04]  /*5800*/  @P2 IMAD R0, R150, UR36, RZ ;  /* 0x0000002496002c24 */ /* 0x000fe8000f8e02ff */
[----:B-1----:R-:W-:Y:S04]  /*5810*/  @P2 IMAD.WIDE R2, R0, 0x4, R2 ;  /* 0x0000000400022825 */ /* 0x002fe800078e0202 */
[----:B------:R-:W-:Y:S01]  /*5820*/  HFMA2 R0, -RZ, RZ, 0, 5.9604644775390625e-08 ;  /* 0x00000001ff007431 */ /* 0x000fe200000001ff */
[----:B-----5:R1:W5:Y:S04]  /*5830*/  @P2 LDG.E R81, desc[UR40][R2.64] ;  /* 0x0000002802512981 */ /* 0x020368000c1e1900 */
[----:B------:R-:W-:Y:S01]  /*5840*/  @!P2 PRMT R165, R0, 0x7610, R165 ;  /* 0x0000761000a5a816 */ /* 0x000fe200000000a5 */
[----:B-1----:R-:W2:Y:S06]  /*5850*/  @!P2 LDC R81, c[0x0][0x880] ;  /* 0x00022000ff51ab82 */ /* 0x002eac0000000800 */
.L_x_101:
[----:B------:R-:W-:Y:S05]  /*5860*/  @!P4 BRA `(.L_x_102) ;  /* 0x000000000020c947 */ /* 0x000fea0003800000 */
[----:B------:R-:W-:Y:S04]  /*5870*/  ISETP.NE.U32.AND P2, PT, R144, RZ, PT ;  /* 0x000000ff9000720c */ /* 0x000fe80003f45070 */
[----:B------:R-:W-:Y:S11]  /*5880*/  ISETP.NE.AND.EX P2, PT, R145, RZ, PT, P2 ;  /* 0x000000ff9100720c */ /* 0x000ff60003f45320 */
[----:B------:R-:W-:Y:S02]  /*5890*/  @!UPT UIADD3 URZ, UPT, UPT, URZ, URZ, URZ ;  /* 0x000000fffffff290 */ /* 0x000fe4000fffe0ff */
[----:B------:R-:W1:Y:S01]  /*58a0*/  @P2 LDC.64 R2, c[0x0][0x8a8] ;  /* 0x00022a00ff022b82 */ /* 0x000e620000000a00 */
[----:B------:R-:W-:Y:S04]  /*58b0*/  @P2 IMAD R0, R146, UR36, RZ ;  /* 0x0000002492002c24 */ /* 0x000fe8000f8e02ff */
[----:B-1----:R-:W-:Y:S05]  /*58c0*/  @P2 IMAD.WIDE R2, R0, 0x4, R2 ;  /* 0x0000000400022825 */ /* 0x002fea00078e0202 */
[----:B-----5:R1:W5:Y:S02]  /*58d0*/  @P2 LDG.E R78, desc[UR40][R2.64] ;  /* 0x00000028024e2981 */ /* 0x020364000c1e1900 */
[----:B-1----:R-:W3:Y:S02]  /*58e0*/  @!P2 LDC R78, c[0x0][0x8a0] ;  /* 0x00022800ff4eab82 */ /* 0x002ee40000000800 */
.L_x_102:
[----:B--2--5:R-:W-:Y:S01]  /*58f0*/  @P0 FSETP.NEU.AND P4, PT, R81, RZ, PT ;  /* 0x000000ff5100020b */ /* 0x024fe20003f8d000 */
[----:B------:R-:W-:Y:S01]  /*5900*/  IMAD.U32 R0, RZ, RZ, UR4 ;  /* 0x00000004ff007e24 */ /* 0x000fe2000f8e00ff */
[----:B------:R-:W-:Y:S01]  /*5910*/  @P0 LOP3.LUT P2, RZ, R165, 0xff, RZ, 0xc0, !PT ;  /* 0x000000ffa5ff0812 */ /* 0x000fe2000784c0ff */
[----:B------:R-:W-:Y:S01]  /*5920*/  BSSY B1, `(.L_x_103) ;  /* 0x000003d000017945 */ /* 0x000fe20003800000 */
[----:B------:R-:W-:Y:S01]  /*5930*/  @P0 SEL R3, RZ, 0xffffffff, P4 ;  /* 0xffffffffff030807 */ /* 0x000fe20002000000 */
[C---:B------:R-:W-:Y:S01]  /*5940*/  IMAD R64, R76.reuse, 0x40, R79 ;  /* 0x000000404c407824 */ /* 0x040fe200078e024f */
[----:B------:R-:W-:Y:S02]  /*5950*/  LEA R181, R76, UR43, 0x3 ;  /* 0x0000002b4cb57c11 */ /* 0x000fe4000f8e18ff */
[----:B------:R-:W-:Y:S02]  /*5960*/  CS2R R86, SRZ ;  /* 0x0000000000567805 */ /* 0x000fe4000001ff00 */
[----:B------:R-:W-:Y:S02]  /*5970*/  @P1 SEL R3, R0, R3, !P2 ;  /* 0x0000000300031207 */ /* 0x000fe40005000000 */
[----:B------:R-:W-:Y:S02]  /*5980*/  CS2R R84, SRZ ;  /* 0x0000000000547805 */ /* 0x000fe4000001ff00 */
[----:B------:R-:W-:Y:S02]  /*5990*/  SHF.L.U32 R2, R175, 0x1f, RZ ;  /* 0x0000001faf027819 */ /* 0x000fe400000006ff */
[----:B------:R-:W-:Y:S02]  /*59a0*/  CS2R R90, SRZ ;  /* 0x00000000005a7805 */ /* 0x000fe4000001ff00 */
[----:B------:R-:W-:Y:S02]  /*59b0*/  @P0 LOP3.LUT R3, R3, 0x1, RZ, 0xc0, !PT ;  /* 0x0000000103030812 */ /* 0x000fe400078ec0ff */
[----:B------:R-:W-:Y:S02]  /*59c0*/  CS2R R88, SRZ ;  /* 0x0000000000587805 */ /* 0x000fe4000001ff00 */
[----:B------:R-:W-:Y:S02]  /*59d0*/  PLOP3.LUT P5, PT, PT, PT, PT, 0x8, 0x80 ;  /* 0x000000000080781c */ /* 0x000fe40003fae170 */
[----:B------:R-:W-:Y:S02]  /*59e0*/  CS2R R98, SRZ ;  /* 0x0000000000627805 */ /* 0x000fe4000001ff00 */
[----:B------:R-:W-:Y:S02]  /*59f0*/  ISETP.NE.U32.OR P1, PT, R3, 0x1, !P0 ;  /* 0x000000010300780c */ /* 0x000fe40004725470 */
[----:B------:R-:W-:Y:S02]  /*5a00*/  CS2R R96, SRZ ;  /* 0x0000000000607805 */ /* 0x000fe4000001ff00 */
[----:B------:R-:W-:Y:S02]  /*5a10*/  CS2R R94, SRZ ;  /* 0x00000000005e7805 */ /* 0x000fe4000001ff00 */
[----:B------:R-:W-:Y:S07]  /*5a20*/  CS2R R92, SRZ ;  /* 0x00000000005c7805 */ /* 0x000fee000001ff00 */
[----:B------:R-:W-:Y:S04]  /*5a30*/  @P1 SHF.L.U32 R4, R173, 0x1f, RZ ;  /* 0x0000001fad041819 */ /* 0x000fe800000006ff */
[----:B------:R-:W1:Y:S01]  /*5a40*/  @P1 SYNCS.PHASECHK.TRANS64.TRYWAIT P0, [UR43+0x50], R4 ;  /* 0x00005004ff0015a7 */ /* 0x000e62000800112b */
[----:B------:R2:W4:Y:S01]  /*5a50*/  SYNCS.PHASECHK.TRANS64.TRYWAIT P4, [R181+URZ+0x90], R2 ;  /* 0x00009002b50075a7 */ /* 0x00052200080811ff */
[----:B-1----:R-:W-:Y:S01]  /*5a60*/  @P1 PLOP3.LUT P5, PT, P0, PT, PT, 0x8, 0x80 ;  /* 0x000000000080181c */ /* 0x002fe200007ae170 */
[----:B------:R-:W-:Y:S01]  /*5a70*/  @!UPT UIADD3 URZ, UPT, UPT, URZ, URZ, URZ ;  /* 0x000000fffffff290 */ /* 0x000fe2000fffe0ff */
[----:B--2-4-:R-:W-:Y:S11]  /*5a80*/  @!P1 BRA `(.L_x_104) ;  /* 0x0000000000989947 */ /* 0x014ff60003800000 */
[----:B------:R-:W-:Y:S01]  /*5a90*/  ISETP.NE.U32.AND P0, PT, RZ, UR38, PT ;  /* 0x00000026ff007c0c */ /* 0x000fe2000bf05070 */
[----:B------:R-:W-:Y:S01]  /*5aa0*/  BSSY B0, `(.L_x_105) ;  /* 0x0000016000007945 */ /* 0x000fe20003800000 */
[----:B------:R-:W-:Y:S02]  /*5ab0*/  FSETP.NEU.AND P2, PT, R81, RZ, PT ;  /* 0x000000ff5100720b */ /* 0x000fe40003f4d000 */
[----:B------:R-:W-:Y:S02]  /*5ac0*/  CS2R R94, SRZ ;  /* 0x00000000005e7805 */ /* 0x000fe4000001ff00 */
[----:B------:R-:W-:Y:S02]  /*5ad0*/  ISETP.NE.AND.EX P0, PT, RZ, UR39, PT, P0 ;  /* 0x00000027ff007c0c */ /* 0x000fe4000bf05300 */
[----:B------:R-:W-:Y:S02]  /*5ae0*/  CS2R R92, SRZ ;  /* 0x00000000005c7805 */ /* 0x000fe4000001ff00 */
[----:B------:R-:W-:Y:S02]  /*5af0*/  LOP3.LUT P1, RZ, R165, 0xff, RZ, 0xc0, !PT ;  /* 0x000000ffa5ff7812 */ /* 0x000fe4000782c0ff */
[----:B------:R-:W-:Y:S02]  /*5b00*/  CS2R R98, SRZ ;  /* 0x0000000000627805 */ /* 0x000fe4000001ff00 */
[----:B------:R-:W-:Y:S02]  /*5b10*/  SEL R0, RZ, 0xffffffff, P2 ;  /* 0xffffffffff007807 */ /* 0x000fe40001000000 */
[----:B------:R-:W-:Y:S02]  /*5b20*/  CS2R R96, SRZ ;  /* 0x0000000000607805 */ /* 0x000fe4000001ff00 */
[----:B------:R-:W-:Y:S02]  /*5b30*/  SEL R3, RZ, 0xffffffff, P0 ;  /* 0xffffffffff037807 */ /* 0x000fe40000000000 */
[----:B------:R-:W-:Y:S02]  /*5b40*/  CS2R R90, SRZ ;  /* 0x00000000005a7805 */ /* 0x000fe4000001ff00 */
[----:B------:R-:W-:Y:S02]  /*5b50*/  CS2R R88, SRZ ;  /* 0x0000000000587805 */ /* 0x000fe4000001ff00 */
[----:B------:R-:W-:Y:S02]  /*5b60*/  CS2R R86, SRZ ;  /* 0x0000000000567805 */ /* 0x000fe4000001ff00 */
[----:B------:R-:W-:Y:S02]  /*5b70*/  @P3 SEL R0, R3, R0, !P1 ;  /* 0x0000000003003207 */ /* 0x000fe40004800000 */
[----:B------:R-:W-:Y:S02]  /*5b80*/  CS2R R84, SRZ ;  /* 0x0000000000547805 */ /* 0x000fe4000001ff00 */
[----:B------:R-:W-:Y:S04]  /*5b90*/  LOP3.LUT R0, R0, 0x1, RZ, 0xc0, !PT ;  /* 0x0000000100007812 */ /* 0x000fe800078ec0ff */
[----:B------:R-:W-:Y:S01]  /*5ba0*/  ISETP.NE.U32.AND P0, PT, R0, 0x1, PT ;  /* 0x000000010000780c */ /* 0x000fe20003f05070 */
[----:B------:R-:W-:Y:S01]  /*5bb0*/  @!UPT UIADD3 URZ, UPT, UPT, URZ, URZ, URZ ;  /* 0x000000fffffff290 */ /* 0x000fe2000fffe0ff */
[----:B------:R-:W-:Y:S11]  /*5bc0*/  @!P5 BRA `(.L_x_106) ;  /* 0x00000000000cd947 */ /* 0x000ff60003800000 */
[----:B------:R-:W-:Y:S04]  /*5bd0*/  SHF.L.U32 R3, R173, 0x1f, RZ ;  /* 0x0000001fad037819 */ /* 0x000fe800000006ff */
[----:B------:R-:W1:Y:S02]  /*5be0*/  SYNCS.PHASECHK.TRANS64.TRYWAIT P1, [UR43+0x50], R3 ;  /* 0x00005003ff0075a7 */ /* 0x000e64000802112b */
[----:B-1----:R-:W-:Y:S05]  /*5bf0*/  @!P1 BRA `(.L_x_107) ;  /* 0x0000001c00c49947 */ /* 0x002fea0003800000 */
.L_x_106:
[----:B------:R-:W-:Y:S05]  /*5c00*/  BSYNC B0 ;  /* 0x0000000000007941 */ /* 0x000fea0003800000 */
.L_x_105:
[----:B------:R2:W4:Y:S01]  /*5c10*/  @P0 LDS.128 R92, [R168+UR43+0x200] ;  /* 0x0002002ba85c0984 */ /* 0x0005220008000c00 */
[----:B------:R-:W-:Y:S01]  /*5c20*/  UIADD3 UR4, UPT, UPT, UR43, 0x58, URZ ;  /* 0x000000582b047890 */ /* 0x000fe2000fffe0ff */
[----:B------:R-:W-:Y:S02]  /*5c30*/  LOP3.LUT R173, R173, 0x1, RZ, 0x3c, !PT ;  /* 0x00000001adad7812 */ /* 0x000fe400078e3cff */
[----:B------:R2:W1:Y:S01]  /*5c40*/  @P0 LDS.128 R96, [R178+0x10] ;  /* 0x00001000b2600984 */ /* 0x0004620000000c00 */
[----:B------:R-:W-:Y:S03]  /*5c50*/  UPRMT UR4, UR37, 0x654, UR4 ;  /* 0x0000065425047896 */ /* 0x000fe60008000004 */
[----:B------:R2:W1:Y:S04]  /*5c60*/  @P0 LDS.128 R88, [R177+0x20] ;  /* 0x00002000b1580984 */ /* 0x0004680000000c00 */
[----:B------:R2:W1:Y:S01]  /*5c70*/  @P0 LDS.128 R84, [R176+0x30] ;  /* 0x00003000b0540984 */ /* 0x0004620000000c00 */
[----:B------:R-:W-:Y:S01]  /*5c80*/  @!PT LDS RZ, [RZ] ;  /* 0x00000000fffff984 */ /* 0x000fe20000000800 */
[----:B------:R-:W-:Y:S01]  /*5c90*/  @!PT LDS RZ, [RZ] ;  /* 0x00000000fffff984 */ /* 0x000fe20000000800 */
[----:B------:R-:W-:Y:S01]  /*5ca0*/  @!PT LDS RZ, [RZ] ;  /* 0x00000000fffff984 */ /* 0x000fe20000000800 */
[----:B------:R-:W-:Y:S01]  /*5cb0*/  @!PT LDS RZ, [RZ] ;  /* 0x00000000fffff984 */ /* 0x000fe20000000800 */
[----:B------:R5:W-:Y:S06]  /*5cc0*/  MEMBAR.ALL.CTA ;  /* 0x0000000000007992 */ /* 0x000bec0000008000 */
[----:B-----5:R-:W5:Y:S02]  /*5cd0*/  FENCE.VIEW.ASYNC.S ;  /* 0x00000000000073c6 */ /* 0x020f640000000000 */
[----:B-----5:R-:W-:Y:S01]  /*5ce0*/  SYNCS.ARRIVE.TRANS64.RED.A1T0 RZ, [UR4], RZ ;  /* 0x000000ffffff79a7 */ /* 0x020fe20008100404 */
.L_x_104:
[----:B------:R-:W-:Y:S05]  /*5cf0*/  BSYNC B1 ;  /* 0x0000000000017941 */ /* 0x000fea0003800000 */
.L_x_103:
[----:B-1----:R-:W-:Y:S04]  /*5d00*/  SHF.R.U32.HI R0, RZ, 0x15, R64 ;  /* 0x00000015ff007819 */ /* 0x002fe80000011640 */
[----:B------:R-:W-:Y:S01]  /*5d10*/  LOP3.LUT P0, RZ, R0, 0x3, R169, 0x48, !PT ;  /* 0x0000000300ff7812 */ /* 0x000fe200078048a9 */
[----:B------:R-:W-:Y:S01]  /*5d20*/  @!UPT UIADD3 URZ, UPT, UPT, URZ, URZ, URZ ;  /* 0x000000fffffff290 */ /* 0x000fe2000fffe0ff */
[----:B------:R-:W-:Y:S11]  /*5d30*/  @P4 BRA `(.L_x_108) ;  /* 0x0000000000084947 */ /* 0x000ff60003800000 */
[----:B------:R-:W1:Y:S02]  /*5d40*/  SYNCS.PHASECHK.TRANS64.TRYWAIT P1, [R181+URZ+0x90], R2 ;  /* 0x00009002b50075a7 */ /* 0x000e6400080211ff */
[----:B-1----:R-:W-:Y:S05]  /*5d50*/  @!P1 BRA `(.L_x_109) ;  /* 0x0000001c00849947 */ /* 0x002fea0003800000 */
.L_x_108:
[----:B------:R-:W-:Y:S05]  /*5d60*/  @!P0 BRA `(.L_x_110) ;  /* 0x0000000000408947 */ /* 0x000fea0003800000 */
[----:B------:R-:W1:Y:S01]  /*5d70*/  LDCU.64 UR8, c[0x4][0x70] ;  /* 0x01000e00ff0877ac */ /* 0x000e620008000a00 */
[----:B------:R-:W-:Y:S01]  /*5d80*/  MOV R3, 0x0 ;  /* 0x0000000000037802 */ /* 0x000fe20000000f00 */
[----:B------:R-:W-:Y:S02]  /*5d90*/  HFMA2 R12, -RZ, RZ, 0, 5.9604644775390625e-08 ;  /* 0x00000001ff0c7431 */ /* 0x000fe400000001ff */
[----:B------:R-:W-:Y:S02]  /*5da0*/  IMAD.MOV.U32 R8, RZ, RZ, 0x192 ;  /* 0x00000192ff087424 */ /* 0x000fe400078e00ff */
[----:B------:R-:W-:Y:S01]  /*5db0*/  IMAD.MOV.U32 R13, RZ, RZ, RZ ;  /* 0x000000ffff0d7224 */ /* 0x000fe200078e00ff */
[----:B------:R-:W5:Y:S01]  /*5dc0*/  LDCU.64 UR6, c[0x4][0x78] ;  /* 0x01000f00ff0677ac */ /* 0x000f620008000a00 */
[----:B------:R-:W2:Y:S01]  /*5dd0*/  LDC.64 R2, c[0x4][R3] ;  /* 0x0100000003027b82 */ /* 0x000ea20000000a00 */
[----:B------:R-:W3:Y:S01]  /*5de0*/  LDCU.64 UR4, c[0x4][0x10] ;  /* 0x01000200ff0477ac */ /* 0x000ee20008000a00 */
[----:B-1----:R-:W-:Y:S01]  /*5df0*/  MOV R5, UR9 ;  /* 0x0000000900057c02 */ /* 0x002fe20008000f00 */
[----:B------:R-:W-:Y:S01]  /*5e00*/  IMAD.U32 R4, RZ, RZ, UR8 ;  /* 0x00000008ff047e24 */ /* 0x000fe2000f8e00ff */
[----:B-----5:R-:W-:Y:S01]  /*5e10*/  MOV R7, UR7 ;  /* 0x0000000700077c02 */ /* 0x020fe20008000f00 */
[----:B------:R-:W-:Y:S01]  /*5e20*/  IMAD.U32 R6, RZ, RZ, UR6 ;  /* 0x00000006ff067e24 */ /* 0x000fe2000f8e00ff */
[----:B---3--:R-:W-:Y:S01]  /*5e30*/  MOV R11, UR5 ;  /* 0x00000005000b7c02 */ /* 0x008fe20008000f00 */
[----:B------:R-:W-:Y:S02]  /*5e40*/  IMAD.U32 R10, RZ, RZ, UR4 ;  /* 0x00000004ff0a7e24 */ /* 0x000fe4000f8e00ff */
[----:B------:R-:W-:Y:S07]  /*5e50*/  LEPC R20, `(.L_x_110) ;  /* 0x000000001014794e */ /* 0x000fee0000000000 */
[----:B--2-4-:R-:W-:Y:S05]  /*5e60*/  CALL.ABS.NOINC R2 ;  /* 0x0000000002007343 */ /* 0x014fea0003c00000 */
.L_x_110:
[----:B------:R-:W-:Y:S01]  /*5e70*/  LOP3.LUT P0, RZ, R166, 0x60, RZ, 0xc0, !PT ;  /* 0x00000060a6ff7812 */ /* 0x000fe2000780c0ff */
[----:B------:R-:W-:Y:S05]  /*5e80*/  WARPSYNC.ALL ;  /* 0x0000000000007948 */ /* 0x000fea0003800000 */
[----:B------:R-:W-:Y:S01]  /*5e90*/  R2UR UR4, R64 ;  /* 0x00000000400472ca */ /* 0x000fe200000e0000 */
[----:B------:R-:W-:Y:S01]  /*5ea0*/  BSSY.RECONVERGENT B0, `(.L_x_111) ;  /* 0x0000120000007945 */ /* 0x000fe20003800200 */
[-C--:B----4-:R-:W-:Y:S02]  /*5eb0*/  F2FP.F16.E5M2.UNPACK_B R82, R92.reuse ;  /* 0x0000005cff52723e */ /* 0x090fe400020004ff */
[----:B------:R-:W-:Y:S02]  /*5ec0*/  F2FP.F16.E5M2.UNPACK_B R109, R92.H1 ;  /* 0x0000005cff6d723e */ /* 0x000fe400030004ff */
[-C--:B------:R-:W-:Y:S01]  /*5ed0*/  F2FP.F16.E5M2.UNPACK_B R107, R93.reuse ;  /* 0x0000005dff6b723e */ /* 0x080fe200020004ff */
[--C-:B------:R-:W-:Y:S01]  /*5ee0*/  HADD2.F32 R80, -RZ, R82.reuse.H0_H0 ;  /* 0x20000052ff507230 */ /* 0x100fe20000004100 */
[----:B------:R-:W-:Y:S01]  /*5ef0*/  F2FP.F16.E5M2.UNPACK_B R105, R93.H1 ;  /* 0x0000005dff69723e */ /* 0x000fe200030004ff */
[----:B------:R-:W-:Y:S01]  /*5f00*/  HADD2.F32 R82, -RZ, R82.H1_H1 ;  /* 0x30000052ff527230 */ /* 0x000fe20000004100 */
[-C--:B------:R-:W-:Y:S01]  /*5f10*/  F2FP.F16.E5M2.UNPACK_B R130, R84.reuse ;  /* 0x00000054ff82723e */ /* 0x080fe200020004ff */
[--C-:B------:R-:W-:Y:S01]  /*5f20*/  HADD2.F32 R83, -RZ, R109.reuse.H0_H0 ;  /* 0x2000006dff537230 */ /* 0x100fe20000004100 */
[----:B------:R-:W-:Y:S01]  /*5f30*/  F2FP.F16.E5M2.UNPACK_B R132, R84.H1 ;  /* 0x00000054ff84723e */ /* 0x000fe200030004ff */
[----:B------:R-:W1:Y:S01]  /*5f40*/  LDTM.x64 R4, tmem[UR4] ;  /* 0x00000004000479ee */ /* 0x000e620008340000 */
[----:B------:R-:W-:Y:S01]  /*5f50*/  NOP ;  /* 0x0000000000007918 */ /* 0x000fe20000000000 */
[----:B------:R-:W-:Y:S01]  /*5f60*/  IADD3 R181, PT, PT, R181, 0xb0, RZ ;  /* 0x000000b0b5b57810 */ /* 0x000fe20007ffe0ff */
[--C-:B------:R-:W-:Y:S01]  /*5f70*/  HADD2.F32 R129, -RZ, R130.reuse.H0_H0 ;  /* 0x20000082ff817230 */ /* 0x100fe20000004100 */
[----:B------:R-:W-:Y:S01]  /*5f80*/  F2FP.F16.E5M2.UNPACK_B R93, R94 ;  /* 0x0000005eff5d723e */ /* 0x000fe200020004ff */
[----:B------:R-:W-:Y:S01]  /*5f90*/  HADD2.F32 R130, -RZ, R130.H1_H1 ;  /* 0x30000082ff827230 */ /* 0x000fe20000004100 */
[----:B------:R-:W-:Y:S01]  /*5fa0*/  LOP3.LUT R181, R181, 0xfefffff8, RZ, 0xc0, !PT ;  /* 0xfefffff8b5b57812 */ /* 0x000fe200078ec0ff */
[----:B------:R-:W-:Y:S01]  /*5fb0*/  HADD2.F32 R84, -RZ, R109.H1_H1 ;  /* 0x3000006dff547230 */ /* 0x000fe20000004100 */
[-C--:B------:R-:W-:Y:S01]  /*5fc0*/  F2FP.F16.E5M2.UNPACK_B R134, R85.reuse ;  /* 0x00000055ff86723e */ /* 0x080fe200020004ff */
[----:B------:R-:W-:Y:S01]  /*5fd0*/  HADD2.F32 R131, -RZ, R132.H0_H0 ;  /* 0x20000084ff837230 */ /* 0x000fe20000004100 */
[----:B-1----:R1:W-:Y:S01]  /*5fe0*/  SYNCS.ARRIVE.TRANS64.RED.A1T0 RZ, [R181+URZ], RZ ;  /* 0x000000ffb5ff79a7 */ /* 0x0023e200081004ff */
[----:B------:R-:W-:Y:S01]  /*5ff0*/  F2FP.F16.E5M2.UNPACK_B R136, R85.H1 ;  /* 0x00000055ff88723e */ /* 0x000fe200030004ff */
[--C-:B------:R-:W-:Y:S01]  /*6000*/  HADD2.F32 R85, -RZ, R107.reuse.H0_H0 ;  /* 0x2000006bff557230 */ /* 0x100fe20000004100 */
[-C--:B------:R-:W-:Y:S01]  /*6010*/  F2FP.F16.E5M2.UNPACK_B R138, R86.reuse ;  /* 0x00000056ff8a723e */ /* 0x080fe200020004ff */
[--C-:B------:R-:W-:Y:S01]  /*6020*/  HADD2.F32 R133, -RZ, R134.reuse.H0_H0 ;  /* 0x20000086ff857230 */ /* 0x100fe20000004100 */
[----:B------:R-:W-:Y:S01]  /*6030*/  F2FP.F16.E5M2.UNPACK_B R140, R86.H1 ;  /* 0x00000056ff8c723e */ /* 0x000fe200030004ff */
[----:B------:R-:W-:Y:S01]  /*6040*/  HADD2.F32 R86, -RZ, R107.H1_H1 ;  /* 0x3000006bff567230 */ /* 0x000fe20000004100 */
[----:B------:R-:W-:Y:S01]  /*6050*/  F2FP.F16.E5M2.UNPACK_B R142, R87 ;  /* 0x00000057ff8e723e */ /* 0x000fe200020004ff */
[----:B------:R-:W-:Y:S01]  /*6060*/  HADD2.F32 R134, -RZ, R134.H1_H1 ;  /* 0x30000086ff867230 */ /* 0x000fe20000004100 */
[----:B------:R-:W-:Y:S01]  /*6070*/  F2FP.F16.E5M2.UNPACK_B R114, R88 ;  /* 0x00000058ff72723e */ /* 0x000fe200020004ff */
[--C-:B------:R-:W-:Y:S01]  /*6080*/  HADD2.F32 R137, -RZ, R138.reuse.H0_H0 ;  /* 0x2000008aff897230 */ /* 0x100fe20000004100 */
[-C--:B------:R-:W-:Y:S01]  /*6090*/  F2FP.F16.E5M2.UNPACK_B R118, R89.reuse ;  /* 0x00000059ff76723e */ /* 0x080fe200020004ff */
[----:B------:R-:W-:Y:S01]  /*60a0*/  HADD2.F32 R138, -RZ, R138.H1_H1 ;  /* 0x3000008aff8a7230 */ /* 0x000fe20000004100 */
[----:B------:R-:W-:Y:S01]  /*60b0*/  F2FP.F16.E5M2.UNPACK_B R120, R89.H1 ;  /* 0x00000059ff78723e */ /* 0x000fe200030004ff */
[C---:B---3--:R-:W-:Y:S01]  /*60c0*/  FMUL R4, R78.reuse, R4 ;  /* 0x000000044e047220 */ /* 0x048fe20000400000 */
[C---:B------:R-:W-:Y:S01]  /*60d0*/  FMUL R5, R78.reuse, R5 ;  /* 0x000000054e057220 */ /* 0x040fe20000400000 */
[C---:B------:R-:W-:Y:S01]  /*60e0*/  FMUL R8, R78.reuse, R8 ;  /* 0x000000084e087220 */ /* 0x040fe20000400000 */
[C---:B------:R-:W-:Y:S01]  /*60f0*/  FMUL R9, R78.reuse, R9 ;  /* 0x000000094e097220 */ /* 0x040fe20000400000 */
[C---:B------:R-:W-:Y:S01]  /*6100*/  FFMA R4, R81.reuse, R80, R4 ;  /* 0x0000005051047223 */ /* 0x040fe20000000004 */
[C---:B------:R-:W-:Y:S01]  /*6110*/  FFMA R5, R81.reuse, R82, R5 ;  /* 0x0000005251057223 */ /* 0x040fe20000000005 */
[----:B------:R-:W-:Y:S02]  /*6120*/  HADD2.F32 R89, -RZ, R93.H0_H0 ;  /* 0x2000005dff597230 */ /* 0x000fe40000004100 */
[C---:B------:R-:W-:Y:S01]  /*6130*/  FMUL R12, R78.reuse, R12 ;  /* 0x0000000c4e0c7220 */ /* 0x040fe20000400000 */
        /* <DEDUP_REMOVED lines=11> */
[--C-:B------:R-:W-:Y:S02]  /*61f0*/  HADD2.F32 R113, -RZ, R114.reuse.H0_H0 ;  /* 0x20000072ff717230 */ /* 0x100fe40000004100 */
[C---:B------:R-:W-:Y:S01]  /*6200*/  FMUL R32, R78.reuse, R36 ;  /* 0x000000244e207220 */ /* 0x040fe20000400000 */
[----:B------:R-:W-:Y:S02]  /*6210*/  HADD2.F32 R114, -RZ, R114.H1_H1 ;  /* 0x30000072ff727230 */ /* 0x000fe40000004100 */
[C---:B------:R-:W-:Y:S01]  /*6220*/  FMUL R33, R78.reuse, R37 ;  /* 0x000000254e217220 */ /* 0x040fe20000400000 */
[--C-:B------:R-:W-:Y:S02]  /*6230*/  HADD2.F32 R117, -RZ, R118.reuse.H0_H0 ;  /* 0x20000076ff757230 */ /* 0x100fe40000004100 */
[C---:B------:R-:W-:Y:S01]  /*6240*/  FMUL R36, R78.reuse, R40 ;  /* 0x000000284e247220 */ /* 0x040fe20000400000 */
[----:B------:R-:W-:Y:S02]  /*6250*/  HADD2.F32 R118, -RZ, R118.H1_H1 ;  /* 0x30000076ff767230 */ /* 0x000fe40000004100 */
        /* <DEDUP_REMOVED lines=8> */
[----:B------:R-:W-:Y:S01]  /*62e0*/  F2FP.F16.E5M2.UNPACK_B R92, R94.H1 ;  /* 0x0000005eff5c723e */ /* 0x000fe200030004ff */
[C---:B------:R-:W-:Y:S01]  /*62f0*/  FMUL R53, R78.reuse, R57 ;  /* 0x000000394e357220 */ /* 0x040fe20000400000 */
[C---:B------:R-:W-:Y:S01]  /*6300*/  FMUL R56, R78.reuse, R60 ;  /* 0x0000003c4e387220 */ /* 0x040fe20000400000 */
[----:B------:R-:W-:Y:S01]  /*6310*/  F2FP.F16.E5M2.UNPACK_B R141, R87.H1 ;  /* 0x00000057ff8d723e */ /* 0x000fe200030004ff */
[C---:B------:R-:W-:Y:S01]  /*6320*/  FMUL R57, R78.reuse, R61 ;  /* 0x0000003d4e397220 */ /* 0x040fe20000400000 */
[----:B------:R-:W-:Y:S02]  /*6330*/  HADD2.F32 R80, -RZ, R142.H1_H1 ;  /* 0x3000008eff507230 */ /* 0x000fe40000004100 */
[C---:B------:R-:W-:Y:S01]  /*6340*/  FMUL R60, R78.reuse, R64 ;  /* 0x000000404e3c7220 */ /* 0x040fe20000400000 */
[----:B------:R-:W-:Y:S01]  /*6350*/  F2FP.F16.E5M2.UNPACK_B R116, R88.H1 ;  /* 0x00000058ff74723e */ /* 0x000fe200030004ff */
[C---:B------:R-:W-:Y:S01]  /*6360*/  FMUL R61, R78.reuse, R65 ;  /* 0x000000414e3d7220 */ /* 0x040fe20000400000 */
[C---:B------:R-:W-:Y:S01]  /*6370*/  FMUL R6, R78.reuse, R6 ;  /* 0x000000064e067220 */ /* 0x040fe20000400000 */
[----:B------:R-:W-:Y:S01]  /*6380*/  F2FP.F16.E5M2.UNPACK_B R94, R95 ;  /* 0x0000005fff5e723e */ /* 0x000fe200020004ff */
[C---:B------:R-:W-:Y:S01]  /*6390*/  FMUL R7, R78.reuse, R7 ;  /* 0x000000074e077220 */ /* 0x040fe20000400000 */
[----:B------:R-:W-:Y:S02]  /*63a0*/  HADD2.F32 R87, -RZ, R105.H0_H0 ;  /* 0x20000069ff577230 */ /* 0x000fe40000004100 */
[C---:B------:R-:W-:Y:S01]  /*63b0*/  FFMA R6, R81.reuse, R83, R6 ;  /* 0x0000005351067223 */ /* 0x040fe20000000006 */
[----:B------:R-:W-:Y:S01]  /*63c0*/  F2FP.F16.E5M2.UNPACK_B R122, R90 ;  /* 0x0000005aff7a723e */ /* 0x000fe200020004ff */
[C---:B------:R-:W-:Y:S01]  /*63d0*/  FFMA R7, R81.reuse, R84, R7 ;  /* 0x0000005451077223 */ /* 0x040fe20000000007 */
[C---:B------:R-:W-:Y:S01]  /*63e0*/  FFMA R8, R81.reuse, R85, R8 ;  /* 0x0000005551087223 */ /* 0x040fe20000000008 */
[----:B------:R-:W-:Y:S01]  /*63f0*/  F2FP.F16.E5M2.UNPACK_B R124, R90.H1 ;  /* 0x0000005aff7c723e */ /* 0x000fe200030004ff */
[----:B------:R-:W-:Y:S01]  /*6400*/  FFMA R9, R81, R86, R9 ;  /* 0x0000005651097223 */ /* 0x000fe20000000009 */
[----:B------:R-:W-:Y:S01]  /*6410*/  HADD2.F32 R90, -RZ, R93.H1_H1 ;  /* 0x3000005dff5a7230 */ /* 0x000fe20000004100 */
[----:B------:R-:W-:Y:S01]  /*6420*/  F2FP.SATFINITE.E5M2.F32.PACK_AB_MERGE_C R156, R7, R6, RZ ;  /* 0x00000006079c723e */ /* 0x000fe200048060ff */
[----:B------:R-:W-:Y:S02]  /*6430*/  HADD2.F32 R93, -RZ, R94.H0_H0 ;  /* 0x2000005eff5d7230 */ /* 0x000fe40000004100 */
[C---:B------:R-:W-:Y:S01]  /*6440*/  FMUL R10, R78.reuse, R10 ;  /* 0x0000000a4e0a7220 */ /* 0x040fe20000400000 */
[----:B------:R-:W-:Y:S01]  /*6450*/  HADD2.F32 R88, -RZ, R105.H1_H1 ;  /* 0x30000069ff587230 */ /* 0x000fe20000004100 */
[----:B------:R-:W-:Y:S01]  /*6460*/  F2FP.SATFINITE.E5M2.F32.PACK_AB_MERGE_C R156, R5, R4, R156 ;  /* 0x00000004059c723e */ /* 0x000fe2000480609c */
[--C-:B------:R-:W-:Y:S02]  /*6470*/  HADD2.F32 R121, -RZ, R122.reuse.H0_H0 ;  /* 0x2000007aff797230 */ /* 0x100fe40000004100 */
[C---:B------:R-:W-:Y:S01]  /*6480*/  FFMA R10, R81.reuse, R87, R10 ;  /* 0x00000057510a7223 */ /* 0x040fe2000000000a */
[----:B------:R-:W-:Y:S02]  /*6490*/  HADD2.F32 R122, -RZ, R122.H1_H1 ;  /* 0x3000007aff7a7230 */ /* 0x000fe40000004100 */
[C---:B------:R-:W-:Y:S01]  /*64a0*/  FMUL R11, R78.reuse, R11 ;  /* 0x0000000b4e0b7220 */ /* 0x040fe20000400000 */
[----:B------:R-:W-:Y:S01]  /*64b0*/  F2FP.F16.E5M2.UNPACK_B R103, R95.H1 ;  /* 0x0000005fff67723e */ /* 0x000fe200030004ff */
[----:B------:R-:W-:Y:S01]  /*64c0*/  HADD2.F32 R95, -RZ, R94.H1_H1 ;  /* 0x3000005eff5f7230 */ /* 0x000fe20000004100 */
[-C--:B------:R-:W-:Y:S01]  /*64d0*/  F2FP.F16.E5M2.UNPACK_B R126, R91.reuse ;  /* 0x0000005bff7e723e */ /* 0x080fe200020004ff */
[C---:B------:R-:W-:Y:S01]  /*64e0*/  FFMA R11, R81.reuse, R88, R11 ;  /* 0x00000058510b7223 */ /* 0x040fe2000000000b */
[----:B------:R-:W-:Y:S01]  /*64f0*/  F2FP.F16.E5M2.UNPACK_B R128, R91.H1 ;  /* 0x0000005bff80723e */ /* 0x000fe200030004ff */
[----:B------:R-:W-:Y:S02]  /*6500*/  HADD2.F32 R91, -RZ, R92.H0_H0 ;  /* 0x2000005cff5b7230 */ /* 0x000fe40000004100 */
[C---:B------:R-:W-:Y:S01]  /*6510*/  FFMA R12, R81.reuse, R89, R12 ;  /* 0x00000059510c7223 */ /* 0x040fe2000000000c */
[----:B------:R-:W-:Y:S01]  /*6520*/  FFMA R13, R81, R90, R13 ;  /* 0x0000005a510d7223 */ /* 0x000fe2000000000d */
[----:B------:R-:W-:Y:S01]  /*6530*/  F2FP.SATFINITE.E5M2.F32.PACK_AB_MERGE_C R157, R11, R10, RZ ;  /* 0x0000000a0b9d723e */ /* 0x000fe200048060ff */
[--C-:B------:R-:W-:Y:S01]  /*6540*/  HADD2.F32 R125, -RZ, R126.reuse.H0_H0 ;  /* 0x2000007eff7d7230 */ /* 0x100fe20000004100 */
[----:B------:R-:W-:Y:S01]  /*6550*/  F2FP.F16.E5M2.UNPACK_B R101, R96 ;  /* 0x00000060ff65723e */ /* 0x000fe200020004ff */
[----:B------:R-:W-:Y:S01]  /*6560*/  HADD2.F32 R126, -RZ, R126.H1_H1 ;  /* 0x3000007eff7e7230 */ /* 0x000fe20000004100 */
[----:B------:R-:W-:Y:S01]  /*6570*/  F2FP.SATFINITE.E5M2.F32.PACK_AB_MERGE_C R157, R9, R8, R157 ;  /* 0x00000008099d723e */ /* 0x000fe2000480609d */
[----:B------:R-:W-:Y:S02]  /*6580*/  HADD2.F32 R83, -RZ, R142.H0_H0 ;  /* 0x2000008eff537230 */ /* 0x000fe40000004100 */
[C---:B------:R-:W-:Y:S01]  /*6590*/  FMUL R14, R78.reuse, R14 ;  /* 0x0000000e4e0e7220 */ /* 0x040fe20000400000 */
[----:B------:R-:W-:Y:S02]  /*65a0*/  HADD2.F32 R92, -RZ, R92.H1_H1 ;  /* 0x3000005cff5c7230 */ /* 0x000fe40000004100 */
[C---:B------:R-:W-:Y:S01]  /*65b0*/  FMUL R15, R78.reuse, R15 ;  /* 0x0000000f4e0f7220 */ /* 0x040fe20000400000 */
[----:B------:R-:W-:Y:S01]  /*65c0*/  F2FP.F16.E5M2.UNPACK_B R100, R96.H1 ;  /* 0x00000060ff64723e */ /* 0x000fe200030004ff */
[--C-:B------:R-:W-:Y:S02]  /*65d0*/  HADD2.F32 R94, -RZ, R103.reuse.H0_H0 ;  /* 0x20000067ff5e7230 */ /* 0x100fe40000004100 */
[C---:B------:R-:W-:Y:S01]  /*65e0*/  FFMA R14, R81.reuse, R91, R14 ;  /* 0x0000005b510e7223 */ /* 0x040fe2000000000e */
[C---:B------:R-:W-:Y:S01]  /*65f0*/  FFMA R15, R81.reuse, R92, R15 ;  /* 0x0000005c510f7223 */ /* 0x040fe2000000000f */
[C---:B------:R-:W-:Y:S01]  /*6600*/  FFMA R0, R81.reuse, R93, R0 ;  /* 0x0000005d51007223 */ /* 0x040fe20000000000 */
[----:B------:R-:W-:Y:S01]  /*6610*/  FFMA R2, R81, R95, R2 ;  /* 0x0000005f51027223 */ /* 0x000fe20000000002 */
[-C--:B------:R-:W-:Y:S01]  /*6620*/  F2FP.F16.E5M2.UNPACK_B R102, R97.reuse ;  /* 0x00000061ff66723e */ /* 0x080fe200020004ff */
[----:B------:R-:W-:Y:S01]  /*6630*/  HADD2.F32 R96, -RZ, R103.H1_H1 ;  /* 0x30000067ff607230 */ /* 0x000fe20000004100 */
[----:B------:R-:W-:Y:S01]  /*6640*/  F2FP.SATFINITE.E5M2.F32.PACK_AB_MERGE_C R158, R15, R14, RZ ;  /* 0x0000000e0f9e723e */ /* 0x000fe200048060ff */
[C---:B------:R-:W-:Y:S01]  /*6650*/  FMUL R3, R78.reuse, R18 ;  /* 0x000000124e037220 */ /* 0x040fe20000400000 */
[----:B------:R-:W-:Y:S01]  /*6660*/  F2FP.F16.E5M2.UNPACK_B R104, R97.H1 ;  /* 0x00000061ff68723e */ /* 0x000fe200030004ff */
[--C-:B------:R-:W-:Y:S01]  /*6670*/  HADD2.F32 R97, -RZ, R101.reuse.H0_H0 ;  /* 0x20000065ff617230 */ /* 0x100fe20000004100 */
[----:B------:R-:W-:Y:S01]  /*6680*/  F2FP.SATFINITE.E5M2.F32.PACK_AB_MERGE_C R158, R13, R12, R158 ;  /* 0x0000000c0d9e723e */ /* 0x000fe2000480609e */
[C---:B------:R-:W-:Y:S01]  /*6690*/  FFMA R3, R81.reuse, R94, R3 ;  /* 0x0000005e51037223 */ /* 0x040fe20000000003 */
[-C--:B------:R-:W-:Y:S01]  /*66a0*/  F2FP.F16.E5M2.UNPACK_B R106, R98.reuse ;  /* 0x00000062ff6a723e */ /* 0x080fe200020004ff */
[C---:B------:R-:W-:Y:S01]  /*66b0*/  FMUL R19, R78.reuse, R19 ;  /* 0x000000134e137220 */ /* 0x040fe20000400000 */
[----:B------:R-:W-:Y:S01]  /*66c0*/  F2FP.F16.E5M2.UNPACK_B R108, R98.H1 ;  /* 0x00000062ff6c723e */ /* 0x000fe200030004ff */
[----:B------:R-:W-:Y:S01]  /*66d0*/  HADD2.F32 R98, -RZ, R101.H1_H1 ;  /* 0x30000065ff627230 */ /* 0x000fe20000004100 */
[-C--:B------:R-:W-:Y:S01]  /*66e0*/  F2FP.F16.E5M2.UNPACK_B R110, R99.reuse ;  /* 0x00000063ff6e723e */ /* 0x080fe200020004ff */
[----:B------:R-:W-:Y:S01]  /*66f0*/  HADD2.F32 R101, -RZ, R102.H0_H0 ;  /* 0x20000066ff657230 */ /* 0x000fe20000004100 */
[----:B------:R-:W-:Y:S01]  /*6700*/  F2FP.F16.E5M2.UNPACK_B R112, R99.H1 ;  /* 0x00000063ff70723e */ /* 0x000fe200030004ff */
[----:B------:R-:W-:Y:S02]  /*6710*/  HADD2.F32 R99, -RZ, R100.H0_H0 ;  /* 0x20000064ff637230 */ /* 0x000fe40000004100 */
[C---:B------:R-:W-:Y:S01]  /*6720*/  FFMA R19, R81.reuse, R96, R19 ;  /* 0x0000006051137223 */ /* 0x040fe20000000013 */
[C---:B------:R-:W-:Y:S01]  /*6730*/  FFMA R16, R81.reuse, R97, R16 ;  /* 0x0000006151107223 */ /* 0x040fe20000000010 */
[----:B------:R-:W-:Y:S01]  /*6740*/  FFMA R17, R81, R98, R17 ;  /* 0x0000006251117223 */ /* 0x000fe20000000011 */
[----:B------:R-:W-:Y:S02]  /*6750*/  HADD2.F32 R102, -RZ, R102.H1_H1 ;  /* 0x30000066ff667230 */ /* 0x000fe40000004100 */
[----:B------:R-:W-:Y:S01]  /*6760*/  FMUL R18, R78, R22 ;  /* 0x000000164e127220 */ /* 0x000fe20000400000 */
[----:B------:R-:W-:Y:S01]  /*6770*/  HADD2.F32 R100, -RZ, R100.H1_H1 ;  /* 0x30000064ff647230 */ /* 0x000fe20000004100 */
[----:B------:R-:W-:Y:S01]  /*6780*/  F2FP.SATFINITE.E5M2.F32.PACK_AB_MERGE_C R159, R19, R3, RZ ;  /* 0x00000003139f723e */ /* 0x000fe200048060ff */
[--C-:B------:R-:W-:Y:S02]  /*6790*/  HADD2.F32 R105, -RZ, R106.reuse.H0_H0 ;  /* 0x2000006aff697230 */ /* 0x100fe40000004100 */
[C---:B------:R-:W-:Y:S01]  /*67a0*/  FFMA R18, R81.reuse, R99, R18 ;  /* 0x0000006351127223 */ /* 0x040fe20000000012 */
[----:B------:R-:W-:Y:S01]  /*67b0*/  HADD2.F32 R106, -RZ, R106.H1_H1 ;  /* 0x3000006aff6a7230 */ /* 0x000fe20000004100 */
[----:B------:R-:W-:Y:S01]  /*67c0*/  F2FP.SATFINITE.E5M2.F32.PACK_AB_MERGE_C R159, R2, R0, R159 ;  /* 0x00000000029f723e */ /* 0x000fe2000480609f */
[----:B------:R-:W-:Y:S02]  /*67d0*/  HADD2.F32 R109, -RZ, R110.H0_H0 ;  /* 0x2000006eff6d7230 */ /* 0x000fe40000004100 */
[C---:B------:R-:W-:Y:S01]  /*67e0*/  FMUL R23, R78.reuse, R23 ;  /* 0x000000174e177220 */ /* 0x040fe20000400000 */
[--C-:B------:R-:W-:Y:S02]  /*67f0*/  HADD2.F32 R103, -RZ, R104.reuse.H0_H0 ;  /* 0x20000068ff677230 */ /* 0x100fe40000004100 */
[C---:B------:R-:W-:Y:S01]  /*6800*/  FMUL R22, R78.reuse, R26 ;  /* 0x0000001a4e167220 */ /* 0x040fe20000400000 */
[----:B------:R-:W-:Y:S01]  /*6810*/  HADD2.F32 R104, -RZ, R104.H1_H1 ;  /* 0x30000068ff687230 */ /* 0x000fe20000004100 */
[----:B------:R1:W-:Y:S01]  /*6820*/  STS.128 [R168+UR43+0x2200], R156 ;  /* 0x0022009ca8007988 */ /* 0x0003e20008000c2b */
[C---:B------:R-:W-:Y:S01]  /*6830*/  FFMA R23, R81.reuse, R100, R23 ;  /* 0x0000006451177223 */ /* 0x040fe20000000017 */
[C---:B------:R-:W-:Y:S01]  /*6840*/  FFMA R20, R81.reuse, R101, R20 ;  /* 0x0000006551147223 */ /* 0x040fe20000000014 */
[C---:B------:R-:W-:Y:S01]  /*6850*/  FFMA R21, R81.reuse, R102, R21 ;  /* 0x0000006651157223 */ /* 0x040fe20000000015 */
[----:B------:R-:W-:Y:S01]  /*6860*/  FFMA R22, R81, R103, R22 ;  /* 0x0000006751167223 */ /* 0x000fe20000000016 */
[----:B------:R-:W-:Y:S01]  /*6870*/  HADD2.F32 R110, -RZ, R110.H1_H1 ;  /* 0x3000006eff6e7230 */ /* 0x000fe20000004100 */
[----:B------:R-:W-:Y:S01]  /*6880*/  F2FP.SATFINITE.E5M2.F32.PACK_AB_MERGE_C R160, R23, R18, RZ ;  /* 0x0000001217a0723e */ /* 0x000fe200048060ff */
[C---:B------:R-:W-:Y:S01]  /*6890*/  FMUL R27, R78.reuse, R27 ;  /* 0x0000001b4e1b7220 */ /* 0x040fe20000400000 */
[--C-:B------:R-:W-:Y:S02]  /*68a0*/  HADD2.F32 R107, -RZ, R108.reuse.H0_H0 ;  /* 0x2000006cff6b7230 */ /* 0x100fe40000004100 */
[C---:B------:R-:W-:Y:S01]  /*68b0*/  FMUL R26, R78.reuse, R30 ;  /* 0x0000001e4e1a7220 */ /* 0x040fe20000400000 */
[----:B------:R-:W-:Y:S01]  /*68c0*/  HADD2.F32 R108, -RZ, R108.H1_H1 ;  /* 0x3000006cff6c7230 */ /* 0x000fe20000004100 */
[----:B------:R-:W-:Y:S01]  /*68d0*/  F2FP.SATFINITE.E5M2.F32.PACK_AB_MERGE_C R160, R17, R16, R160 ;  /* 0x0000001011a0723e */ /* 0x000fe200048060a0 */
[C---:B------:R-:W-:Y:S01]  /*68e0*/  FFMA R27, R81.reuse, R104, R27 ;  /* 0x00000068511b7223 */ /* 0x040fe2000000001b */
[C---:B------:R-:W-:Y:S01]  /*68f0*/  FFMA R24, R81.reuse, R105, R24 ;  /* 0x0000006951187223 */ /* 0x040fe20000000018 */
[C---:B------:R-:W-:Y:S01]  /*6900*/  FFMA R25, R81.reuse, R106, R25 ;  /* 0x0000006a51197223 */ /* 0x040fe20000000019 */
[----:B------:R-:W-:Y:S01]  /*6910*/  FFMA R26, R81, R107, R26 ;  /* 0x0000006b511a7223 */ /* 0x000fe2000000001a */
[C---:B------:R-:W-:Y:S01]  /*6920*/  FMUL R31, R78.reuse, R31 ;  /* 0x0000001f4e1f7220 */ /* 0x040fe20000400000 */
[--C-:B------:R-:W-:Y:S01]  /*6930*/  HADD2.F32 R111, -RZ, R112.reuse.H0_H0 ;  /* 0x20000070ff6f7230 */ /* 0x100fe20000004100 */
[----:B------:R-:W-:Y:S01]  /*6940*/  F2FP.SATFINITE.E5M2.F32.PACK_AB_MERGE_C R161, R27, R22, RZ ;  /* 0x000000161ba1723e */ /* 0x000fe200048060ff */
[----:B------:R-:W-:Y:S02]  /*6950*/  HADD2.F32 R112, -RZ, R112.H1_H1 ;  /* 0x30000070ff707230 */ /* 0x000fe40000004100 */
[C---:B------:R-:W-:Y:S01]  /*6960*/  FFMA R31, R81.reuse, R108, R31 ;  /* 0x0000006c511f7223 */ /* 0x040fe2000000001f */
[----:B------:R-:W-:Y:S01]  /*6970*/  FFMA R28, R81, R109, R28 ;  /* 0x0000006d511c7223 */ /* 0x000fe2000000001c */
[----:B------:R-:W-:Y:S01]  /*6980*/  F2FP.SATFINITE.E5M2.F32.PACK_AB_MERGE_C R161, R21, R20, R161 ;  /* 0x0000001415a1723e */ /* 0x000fe200048060a1 */
[----:B------:R-:W-:Y:S01]  /*6990*/  FFMA R29, R81, R110, R29 ;  /* 0x0000006e511d7223 */ /* 0x000fe2000000001d */
[C---:B------:R-:W-:Y:S01]  /*69a0*/  FMUL R30, R78.reuse, R34 ;  /* 0x000000224e1e7220 */ /* 0x040fe20000400000 */
[----:B------:R-:W-:Y:S01]  /*69b0*/  F2FP.SATFINITE.E5M2.F32.PACK_AB_MERGE_C R162, R31, R26, RZ ;  /* 0x0000001a1fa2723e */ /* 0x000fe200048060ff */
[C---:B------:R-:W-:Y:S01]  /*69c0*/  FMUL R35, R78.reuse, R35 ;  /* 0x000000234e237220 */ /* 0x040fe20000400000 */
[--C-:B------:R-:W-:Y:S02]  /*69d0*/  HADD2.F32 R115, -RZ, R116.reuse.H0_H0 ;  /* 0x20000074ff737230 */ /* 0x100fe40000004100 */
[----:B------:R-:W-:Y:S01]  /*69e0*/  FFMA R30, R81, R111, R30 ;  /* 0x0000006f511e7223 */ /* 0x000fe2000000001e */
[----:B------:R-:W-:Y:S01]  /*69f0*/  F2FP.SATFINITE.E5M2.F32.PACK_AB_MERGE_C R162, R25, R24, R162 ;  /* 0x0000001819a2723e */ /* 0x000fe200048060a2 */
[C---:B------:R-:W-:Y:S01]  /*6a00*/  FFMA R35, R81.reuse, R112, R35 ;  /* 0x0000007051237223 */ /* 0x040fe20000000023 */
[C---:B------:R-:W-:Y:S01]  /*6a10*/  FFMA R32, R81.reuse, R113, R32 ;  /* 0x0000007151207223 */ /* 0x040fe20000000020 */
[----:B------:R-:W-:Y:S01]  /*6a20*/  FFMA R33, R81, R114, R33 ;  /* 0x0000007251217223 */ /* 0x000fe20000000021 */
[----:B------:R-:W-:Y:S02]  /*6a30*/  HADD2.F32 R116, -RZ, R116.H1_H1 ;  /* 0x30000074ff747230 */ /* 0x000fe40000004100 */
        /* <DEDUP_REMOVED lines=9> */
[----:B------:R-:W-:Y:S01]  /*6ad0*/  HADD2.F32 R120, -RZ, R120.H1_H1 ;  /* 0x30000078ff787230 */ /* 0x000fe20000004100 */
[----:B------:R1:W-:Y:S01]  /*6ae0*/  STS.128 [R178+0x2010], R160 ;  /* 0x002010a0b2007388 */ /* 0x0003e20000000c00 */
[----:B------:R-:W-:Y:S01]  /*6af0*/  F2FP.SATFINITE.E5M2.F32.PACK_AB_MERGE_C R184, R39, R34, RZ ;  /* 0x0000002227b8723e */ /* 0x000fe200048060ff */
[C---:B------:R-:W-:Y:S01]  /*6b00*/  FMUL R38, R78.reuse, R42 ;  /* 0x0000002a4e267220 */ /* 0x040fe20000400000 */
[C---:B------:R-:W-:Y:S01]  /*6b10*/  FMUL R43, R78.reuse, R43 ;  /* 0x0000002b4e2b7220 */ /* 0x040fe20000400000 */
[--C-:B------:R-:W-:Y:S01]  /*6b20*/  HADD2.F32 R123, -RZ, R124.reuse.H0_H0 ;  /* 0x2000007cff7b7230 */ /* 0x100fe20000004100 */
[----:B------:R-:W-:Y:S01]  /*6b30*/  F2FP.SATFINITE.E5M2.F32.PACK_AB_MERGE_C R184, R33, R32, R184 ;  /* 0x0000002021b8723e */ /* 0x000fe200048060b8 */
[C---:B------:R-:W-:Y:S01]  /*6b40*/  FFMA R38, R81.reuse, R119, R38 ;  /* 0x0000007751267223 */ /* 0x040fe20000000026 */
        /* <DEDUP_REMOVED lines=12> */
[C---:B------:R-:W-:Y:S01]  /*6c10*/  FFMA R45, R81.reuse, R126, R45 ;  /* 0x0000007e512d7223 */ /* 0x040fe2000000002d */
[----:B------:R-:W-:Y:S02]  /*6c20*/  HADD2.F32 R128, -RZ, R128.H1_H1 ;  /* 0x30000080ff807230 */ /* 0x000fe40000004100 */
[C---:B------:R-:W-:Y:S01]  /*6c30*/  FMUL R46, R78.reuse, R50 ;  /* 0x000000324e2e7220 */ /* 0x040fe20000400000 */
[C---:B------:R-:W-:Y:S01]  /*6c40*/  FMUL R51, R78.reuse, R51 ;  /* 0x000000334e337220 */ /* 0x040fe20000400000 */
[----:B------:R-:W-:Y:S02]  /*6c50*/  HADD2.F32 R132, -RZ, R132.H1_H1 ;  /* 0x30000084ff847230 */ /* 0x000fe40000004100 */
[C---:B------:R-:W-:Y:S01]  /*6c60*/  FMUL R50, R78.reuse, R54 ;  /* 0x000000364e327220 */ /* 0x040fe20000400000 */
[C---:B------:R-:W-:Y:S01]  /*6c70*/  FFMA R46, R81.reuse, R127, R46 ;  /* 0x0000007f512e7223 */ /* 0x040fe2000000002e */
[C---:B------:R-:W-:Y:S01]  /*6c80*/  FFMA R51, R81.reuse, R128, R51 ;  /* 0x0000008051337223 */ /* 0x040fe20000000033 */
[C---:B------:R-:W-:Y:S01]  /*6c90*/  FMUL R55, R78.reuse, R55 ;  /* 0x000000374e377220 */ /* 0x040fe20000400000 */
[C---:B------:R-:W-:Y:S01]  /*6ca0*/  FFMA R48, R81.reuse, R129, R48 ;  /* 0x0000008151307223 */ /* 0x040fe20000000030 */
[C---:B------:R-:W-:Y:S01]  /*6cb0*/  FFMA R49, R81.reuse, R130, R49 ;  /* 0x0000008251317223 */ /* 0x040fe20000000031 */
[--C-:B------:R-:W-:Y:S02]  /*6cc0*/  HADD2.F32 R135, -RZ, R136.reuse.H0_H0 ;  /* 0x20000088ff877230 */ /* 0x100fe40000004100 */
[C---:B------:R-:W-:Y:S01]  /*6cd0*/  FFMA R50, R81.reuse, R131, R50 ;  /* 0x0000008351327223 */ /* 0x040fe20000000032 */
[----:B------:R-:W-:Y:S02]  /*6ce0*/  HADD2.F32 R136, -RZ, R136.H1_H1 ;  /* 0x30000088ff887230 */ /* 0x000fe40000004100 */
[C---:B------:R-:W-:Y:S01]  /*6cf0*/  FMUL R54, R78.reuse, R58 ;  /* 0x0000003a4e367220 */ /* 0x040fe20000400000 */
        /* <DEDUP_REMOVED lines=16> */
[----:B------:R-:W-:Y:S01]  /*6e00*/  FFMA R63, R81, R140, R63 ;  /* 0x0000008c513f7223 */ /* 0x000fe2000000003f */
[----:B------:R-:W-:Y:S01]  /*6e10*/  FMUL R67, R78, R67 ;  /* 0x000000434e437220 */ /* 0x000fe20000400000 */
[----:B------:R-:W-:Y:S01]  /*6e20*/  F2FP.SATFINITE.E5M2.F32.PACK_AB_MERGE_C R186, R47, R42, RZ ;  /* 0x0000002a2fba723e */ /* 0x000fe200048060ff */
[----:B------:R-:W-:Y:S01]  /*6e30*/  FFMA R60, R81, R83, R60 ;  /* 0x00000053513c7223 */ /* 0x000fe2000000003c */
[----:B------:R-:W-:Y:S01]  /*6e40*/  F2FP.SATFINITE.E5M2.F32.PACK_AB_MERGE_C R187, R51, R46, RZ ;  /* 0x0000002e33bb723e */ /* 0x000fe200048060ff */
[C---:B------:R-:W-:Y:S01]  /*6e50*/  FFMA R61, R81.reuse, R80, R61 ;  /* 0x00000050513d7223 */ /* 0x040fe2000000003d */
[C---:B------:R-:W-:Y:S01]  /*6e60*/  FFMA R62, R81.reuse, R85, R62 ;  /* 0x00000055513e7223 */ /* 0x040fe2000000003e */
[----:B------:R-:W-:Y:S01]  /*6e70*/  FFMA R67, R81, R82, R67 ;  /* 0x0000005251437223 */ /* 0x000fe20000000043 */
[----:B------:R-:W-:Y:S02]  /*6e80*/  F2FP.SATFINITE.E5M2.F32.PACK_AB_MERGE_C R186, R41, R40, R186 ;  /* 0x0000002829ba723e */ /* 0x000fe400048060ba */
[----:B------:R-:W-:Y:S02]  /*6e90*/  F2FP.SATFINITE.E5M2.F32.PACK_AB_MERGE_C R187, R45, R44, R187 ;  /* 0x0000002c2dbb723e */ /* 0x000fe400048060bb */
[----:B------:R-:W-:Y:S02]  /*6ea0*/  F2FP.SATFINITE.E5M2.F32.PACK_AB_MERGE_C R188, R55, R50, RZ ;  /* 0x0000003237bc723e */ /* 0x000fe400048060ff */
[----:B------:R-:W-:Y:S01]  /*6eb0*/  F2FP.SATFINITE.E5M2.F32.PACK_AB_MERGE_C R189, R59, R54, RZ ;  /* 0x000000363bbd723e */ /* 0x000fe200048060ff */
[----:B------:R1:W-:Y:S01]  /*6ec0*/  STS.128 [R177+0x2020], R184 ;  /* 0x002020b8b1007388 */ /* 0x0003e20000000c00 */
[----:B------:R-:W-:Y:S02]  /*6ed0*/  F2FP.SATFINITE.E5M2.F32.PACK_AB_MERGE_C R190, R63, R58, RZ ;  /* 0x0000003a3fbe723e */ /* 0x000fe400048060ff */
[----:B------:R-:W-:Y:S02]  /*6ee0*/  F2FP.SATFINITE.E5M2.F32.PACK_AB_MERGE_C R183, R67, R62, RZ ;  /* 0x0000003e43b7723e */ /* 0x000fe400048060ff */
[----:B------:R-:W-:Y:S02]  /*6ef0*/  F2FP.SATFINITE.E5M2.F32.PACK_AB_MERGE_C R188, R49, R48, R188 ;  /* 0x0000003031bc723e */ /* 0x000fe400048060bc */
[----:B------:R-:W-:Y:S02]  /*6f00*/  F2FP.SATFINITE.E5M2.F32.PACK_AB_MERGE_C R189, R53, R52, R189 ;  /* 0x0000003435bd723e */ /* 0x000fe400048060bd */
[----:B------:R-:W-:Y:S02]  /*6f10*/  F2FP.SATFINITE.E5M2.F32.PACK_AB_MERGE_C R190, R57, R56, R190 ;  /* 0x0000003839be723e */ /* 0x000fe400048060be */
[----:B------:R-:W-:Y:S02]  /*6f20*/  F2FP.SATFINITE.E5M2.F32.PACK_AB_MERGE_C R191, R61, R60, R183 ;  /* 0x0000003c3dbf723e */ /* 0x000fe400048060b7 */
[----:B------:R-:W-:Y:S03]  /*6f30*/  IADD3 R76, PT, PT, R76, 0x1, RZ ;  /* 0x000000014c4c7810 */ /* 0x000fe60007ffe0ff */
[----:B------:R1:W-:Y:S01]  /*6f40*/  STS.128 [R176+0x2030], R188 ;  /* 0x002030bcb0007388 */ /* 0x0003e20000000c00 */
[----:B------:R-:W-:Y:S01]  /*6f50*/  @!PT LDS RZ, [RZ] ;  /* 0x00000000fffff984 */ /* 0x000fe20000000800 */
[----:B------:R-:W-:Y:S01]  /*6f60*/  @!PT LDS RZ, [RZ] ;  /* 0x00000000fffff984 */ /* 0x000fe20000000800 */
[----:B------:R-:W-:Y:S01]  /*6f70*/  @!PT LDS RZ, [RZ] ;  /* 0x00000000fffff984 */ /* 0x000fe20000000800 */
[----:B------:R-:W-:Y:S01]  /*6f80*/  @!PT LDS RZ, [RZ] ;  /* 0x00000000fffff984 */ /* 0x000fe20000000800 */
[----:B------:R3:W-:Y:S07]  /*6f90*/  MEMBAR.ALL.CTA ;  /* 0x0000000000007992 */ /* 0x0007ee0000008000 */
[----:B---3--:R-:W3:Y:S02]  /*6fa0*/  FENCE.VIEW.ASYNC.S ;  /* 0x00000000000073c6 */ /* 0x008ee40000000000 */
[----:B---3--:R-:W-:Y:S06]  /*6fb0*/  BAR.SYNC.DEFER_BLOCKING 0x1, 0x80 ;  /* 0x0042000000007b1d */ /* 0x008fec0000010000 */
[----:B------:R-:W-:Y:S05]  /*6fc0*/  @P0 BRA `(.L_x_112) ;  /* 0x0000000000340947 */ /* 0x000fea0003800000 */
[----:B------:R-:W-:Y:S01]  /*6fd0*/  UIADD3 UR12, UPT, UPT, UR43, 0x2200, URZ ;  /* 0x000022002b0c7890 */ /* 0x000fe2000fffe0ff */
[----:B------:R-:W-:Y:S01]  /*6fe0*/  R2UR UR9, R164 ;  /* 0x00000000a40972ca */ /* 0x000fe200000e0000 */
[----:B------:R-:W-:Y:S01]  /*6ff0*/  UIADD3 UR10, UP0, UPT, UR46, 0x680, URZ ;  /* 0x000006802e0a7890 */ /* 0x000fe2000ff1e0ff */
[----:B------:R-:W-:Y:S01]  /*7000*/  R2UR UR8, R155 ;  /* 0x000000009b0872ca */ /* 0x000fe200000e0000 */
[----:B------:R-:W-:Y:S02]  /*7010*/  UMOV UR7, UR36 ;  /* 0x0000002400077c82 */ /* 0x000fe40008000000 */
[----:B------:R-:W-:Y:S01]  /*7020*/  IMAD.U32 R179, RZ, RZ, UR12 ;  /* 0x0000000cffb37e24 */ /* 0x000fe2000f8e00ff */
[----:B------:R-:W-:Y:S04]  /*7030*/  UIADD3.X UR11, UPT, UPT, URZ, UR47, URZ, UP0, !UPT ;  /* 0x0000002fff0b7290 */ /* 0x000fe800087fe4ff */
[----:B------:R-:W-:Y:S03]  /*7040*/  R2UR UR4, R179 ;  /* 0x00000000b30472ca */ /* 0x000fe600000e0000 */
[----:B------:R-:W-:Y:S02]  /*7050*/  USHF.L.U32 UR5, UR9, 0x6, URZ ;  /* 0x0000000609057899 */ /* 0x000fe400080006ff */
[----:B------:R-:W-:Y:S09]  /*7060*/  USHF.L.U32 UR6, UR8, 0x7, URZ ;  /* 0x0000000708067899 */ /* 0x000ff200080006ff */
[----:B------:R3:W-:Y:S01]  /*7070*/  UTMASTG.3D [UR4], [UR10] ;  /* 0x000000040a0073b5 */ /* 0x0007e20008010000 */
[----:B------:R0:W-:Y:S01]  /*7080*/  UTMACMDFLUSH ;  /* 0x00000000000079b7 */ /* 0x0001e20000000000 */
[----:B---3--:R-:W-:Y:S04]  /*7090*/  DEPBAR.LE SB0, 0x0 ;  /* 0x000080000000791a */ /* 0x008fe80000000000 */
.L_x_112:
[----:B------:R-:W-:Y:S05]  /*70a0*/  BSYNC.RECONVERGENT B0 ;  /* 0x0000000000007941 */ /* 0x000fea0003800200 */
.L_x_111:
[----:B------:R-:W-:Y:S01]  /*70b0*/  BAR.SYNC.DEFER_BLOCKING 0x1, 0x80 ;  /* 0x0042000000007b1d */ /* 0x000fe20000010000 */
[----:B------:R-:W-:Y:S01]  /*70c0*/  ISETP.NE.AND P2, PT, R180, RZ, PT ;  /* 0x000000ffb400720c */ /* 0x000fe20003f45270 */
[----:B------:R-:W-:Y:S01]  /*70d0*/  IMAD.IADD R164, R75, 0x1, R143 ;  /* 0x000000014ba47824 */ /* 0x000fe200078e028f */
[----:B------:R-:W-:Y:S01]  /*70e0*/  ISETP.NE.AND P0, PT, R182, 0x2, PT ;  /* 0x00000002b600780c */ /* 0x000fe20003f05270 */
[----:B------:R-:W-:Y:S01]  /*70f0*/  IMAD.IADD R155, R77, 0x1, R154 ;  /* 0x000000014d9b7824 */ /* 0x000fe200078e029a */
[----:B------:R-:W-:Y:S02]  /*7100*/  ISETP.NE.AND P1, PT, R76, 0x4, PT ;  /* 0x000000044c00780c */ /* 0x000fe40003f25270 */
[----:B------:R-:W-:Y:S02]  /*7110*/  SEL R3, RZ, 0x1, P0 ;  /* 0x00000001ff037807 */ /* 0x000fe40000000000 */
[----:B------:R-:W-:Y:S02]  /*7120*/  SEL R0, RZ, 0x1, P1 ;  /* 0x00000001ff007807 */ /* 0x000fe40000800000 */
[----:B------:R-:W-:Y:S02]  /*7130*/  LOP3.LUT R174, R174, R3, RZ, 0x3c, !PT ;  /* 0x00000003aeae7212 */ /* 0x000fe400078e3cff */
[----:B------:R-:W-:Y:S02]  /*7140*/  LOP3.LUT R175, R175, R0, RZ, 0x3c, !PT ;  /* 0x00000000afaf7212 */ /* 0x000fe400078e3cff */
[----:B------:R-:W-:Y:S02]  /*7150*/  @P2 R2UR UR36, R171 ;  /* 0x00000000ab2422ca */ /* 0x000fe400000e0000 */
[----:B------:R-:W-:Y:S02]  /*7160*/  SEL R182, R182, RZ, P0 ;  /* 0x000000ffb6b67207 */ /* 0x000fe40000000000 */
[----:B------:R-:W-:Y:S01]  /*7170*/  SEL R76, R76, RZ, P1 ;  /* 0x000000ff4c4c7207 */ /* 0x000fe20000800000 */
[----:B------:R-:W-:Y:S10]  /*7180*/  @P2 BRA `(.L_x_113) ;  /* 0xffffffdc00742947 */ /* 0x000ff4000383ffff */
[----:B------:R-:W-:Y:S05]  /*7190*/  EXIT ;  /* 0x000000000000794d */ /* 0x000fea0003800000 */
.L_x_24:
[----:B--2---:R2:W4:Y:S02]  /*71a0*/  SYNCS.PHASECHK.TRANS64.TRYWAIT P0, [R3+URZ+0xe0], R2 ;  /* 0x0000e002030075a7 */ /* 0x00452400080011ff */
[----:B----4-:R-:W-:Y:S05]  /*71b0*/  @!P0 NANOSLEEP.SYNCS 0x989680 ;  /* 0x009896800000895d */ /* 0x010fea0003900000 */
[----:B------:R-:W4:Y:S02]  /*71c0*/  @!P0 SYNCS.PHASECHK.TRANS64 P0, [R3+URZ+0xe0], R2 ;  /* 0x0000e002030085a7 */ /* 0x000f2400080010ff */
[----:B----4-:R-:W-:Y:S05]  /*71d0*/  @!P0 BRA `(.L_x_24) ;  /* 0xfffffffc00f08947 */ /* 0x010fea000383ffff */
[----:B------:R-:W-:Y:S05]  /*71e0*/  BRA `(.L_x_114) ;  /* 0xffffffa400787947 */ /* 0x000fea000383ffff */
.L_x_27:
[----:B-1----:R-:W-:-:S07]  /*71f0*/  MOV R2, UR33 ;  /* 0x0000002100027c02 */ /* 0x002fce0008000f00 */
.L_x_115:
[----:B-1----:R1:W2:Y:S02]  /*7200*/  SYNCS.PHASECHK.TRANS64.TRYWAIT P0, [R2+URZ+0x28], R5 ;  /* 0x00002805020075a7 */ /* 0x0022a400080011ff */
[----:B--2---:R-:W-:Y:S05]  /*7210*/  @!P0 NANOSLEEP.SYNCS 0x989680 ;  /* 0x009896800000895d */ /* 0x004fea0003900000 */
[----:B------:R-:W2:Y:S02]  /*7220*/  @!P0 SYNCS.PHASECHK.TRANS64 P0, [R2+URZ+0x28], R5 ;  /* 0x00002805020085a7 */ /* 0x000ea400080010ff */
[----:B--2---:R-:W-:Y:S05]  /*7230*/  @!P0 BRA `(.L_x_115) ;  /* 0xfffffffc00f08947 */ /* 0x004fea000383ffff */
[----:B------:R-:W-:Y:S05]  /*7240*/  BRA `(.L_x_26) ;  /* 0xffffffa400e07947 */ /* 0x000fea000383ffff */
.L_x_34:
[----:B-1----:R-:W-:-:S07]  /*7250*/  MOV R2, UR17 ;  /* 0x0000001100027c02 */ /* 0x002fce0008000f00 */
.L_x_116:
[----:B-1----:R1:W2:Y:S02]  /*7260*/  SYNCS.PHASECHK.TRANS64.TRYWAIT P0, [R2+URZ+0x28], R5 ;  /* 0x00002805020075a7 */ /* 0x0022a400080011ff */
[----:B--2---:R-:W-:Y:S05]  /*7270*/  @!P0 NANOSLEEP.SYNCS 0x989680 ;  /* 0x009896800000895d */ /* 0x004fea0003900000 */
[----:B------:R-:W2:Y:S02]  /*7280*/  @!P0 SYNCS.PHASECHK.TRANS64 P0, [R2+URZ+0x28], R5 ;  /* 0x00002805020085a7 */ /* 0x000ea400080010ff */
[----:B--2---:R-:W-:Y:S05]  /*7290*/  @!P0 BRA `(.L_x_116) ;  /* 0xfffffffc00f08947 */ /* 0x004fea000383ffff */
[----:B------:R-:W-:Y:S05]  /*72a0*/  BRA `(.L_x_33) ;  /* 0xffffffa8009c7947 */ /* 0x000fea000383ffff */
.L_x_39:
[----:B-1----:R1:W2:Y:S02]  /*72b0*/  SYNCS.PHASECHK.TRANS64.TRYWAIT P0, [R2+URZ+0x70], R3 ;  /* 0x00007003020075a7 */ /* 0x0022a400080011ff */
[----:B--2---:R-:W-:Y:S05]  /*72c0*/  @!P0 NANOSLEEP.SYNCS 0x989680 ;  /* 0x009896800000895d */ /* 0x004fea0003900000 */
[----:B------:R-:W2:Y:S02]  /*72d0*/  @!P0 SYNCS.PHASECHK.TRANS64 P0, [R2+URZ+0x70], R3 ;  /* 0x00007003020085a7 */ /* 0x000ea400080010ff */
[----:B--2---:R-:W-:Y:S05]  /*72e0*/  @!P0 BRA `(.L_x_39) ;  /* 0xfffffffc00f08947 */ /* 0x004fea000383ffff */
[----:B------:R-:W-:Y:S05]  /*72f0*/  BRA `(.L_x_117) ;  /* 0xffffffac00407947 */ /* 0x000fea000383ffff */
.L_x_43:
[----:B---3--:R-:W-:-:S07]  /*7300*/  MOV R0, UR5 ;  /* 0x0000000500007c02 */ /* 0x008fce0008000f00 */
.L_x_118:
[----:B-1----:R1:W2:Y:S02]  /*7310*/  SYNCS.PHASECHK.TRANS64.TRYWAIT P0, [R0+URZ], R3 ;  /* 0x00000003000075a7 */ /* 0x0022a400080011ff */
[----:B--2---:R-:W-:Y:S05]  /*7320*/  @!P0 NANOSLEEP.SYNCS 0x989680 ;  /* 0x009896800000895d */ /* 0x004fea0003900000 */
[----:B------:R-:W2:Y:S02]  /*7330*/  @!P0 SYNCS.PHASECHK.TRANS64 P0, [R0+URZ], R3 ;  /* 0x00000003000085a7 */ /* 0x000ea400080010ff */
[----:B--2---:R-:W-:Y:S05]  /*7340*/  @!P0 BRA `(.L_x_118) ;  /* 0xfffffffc00f08947 */ /* 0x004fea000383ffff */
[----:B------:R-:W-:Y:S05]  /*7350*/  BRA `(.L_x_119) ;  /* 0xffffffb000b07947 */ /* 0x000fea000383ffff */
.L_x_44:
[----:B---3--:R-:W-:-:S07]  /*7360*/  MOV R0, UR5 ;  /* 0x0000000500007c02 */ /* 0x008fce0008000f00 */
.L_x_120:
[----:B-1----:R1:W2:Y:S02]  /*7370*/  SYNCS.PHASECHK.TRANS64.TRYWAIT P0, [R0+URZ], R3 ;  /* 0x00000003000075a7 */ /* 0x0022a400080011ff */
[----:B--2---:R-:W-:Y:S05]  /*7380*/  @!P0 NANOSLEEP.SYNCS 0x989680 ;  /* 0x009896800000895d */ /* 0x004fea0003900000 */
[----:B------:R-:W2:Y:S02]  /*7390*/  @!P0 SYNCS.PHASECHK.TRANS64 P0, [R0+URZ], R3 ;  /* 0x00000003000085a7 */ /* 0x000ea400080010ff */
[----:B--2---:R-:W-:Y:S05]  /*73a0*/  @!P0 BRA `(.L_x_120) ;  /* 0xfffffffc00f08947 */ /* 0x004fea000383ffff */
[----:B------:R-:W-:Y:S05]  /*73b0*/  BRA `(.L_x_121) ;  /* 0xffffffb000bc7947 */ /* 0x000fea000383ffff */
.L_x_45:
[----:B---3--:R-:W-:-:S07]  /*73c0*/  MOV R0, UR5 ;  /* 0x0000000500007c02 */ /* 0x008fce0008000f00 */
.L_x_122:
[----:B-1----:R1:W2:Y:S02]  /*73d0*/  SYNCS.PHASECHK.TRANS64.TRYWAIT P0, [R0+URZ], R3 ;  /* 0x00000003000075a7 */ /* 0x0022a400080011ff */
[----:B--2---:R-:W-:Y:S05]  /*73e0*/  @!P0 NANOSLEEP.SYNCS 0x989680 ;  /* 0x009896800000895d */ /* 0x004fea0003900000 */
[----:B------:R-:W2:Y:S02]  /*73f0*/  @!P0 SYNCS.PHASECHK.TRANS64 P0, [R0+URZ], R3 ;  /* 0x00000003000085a7 */ /* 0x000ea400080010ff */
[----:B--2---:R-:W-:Y:S05]  /*7400*/  @!P0 BRA `(.L_x_122) ;  /* 0xfffffffc00f08947 */ /* 0x004fea000383ffff */
[----:B------:R-:W-:Y:S05]  /*7410*/  BRA `(.L_x_123) ;  /* 0xffffffb000c87947 */ /* 0x000fea000383ffff */
.L_x_46:
[----:B---3--:R-:W-:-:S07]  /*7420*/  MOV R0, UR5 ;  /* 0x0000000500007c02 */ /* 0x008fce0008000f00 */
.L_x_124:
[----:B-1----:R1:W2:Y:S02]  /*7430*/  SYNCS.PHASECHK.TRANS64.TRYWAIT P0, [R0+URZ], R3 ;  /* 0x00000003000075a7 */ /* 0x0022a400080011ff */
[----:B--2---:R-:W-:Y:S05]  /*7440*/  @!P0 NANOSLEEP.SYNCS 0x989680 ;  /* 0x009896800000895d */ /* 0x004fea0003900000 */
[----:B------:R-:W2:Y:S02]  /*7450*/  @!P0 SYNCS.PHASECHK.TRANS64 P0, [R0+URZ], R3 ;  /* 0x00000003000085a7 */ /* 0x000ea400080010ff */
[----:B--2---:R-:W-:Y:S05]  /*7460*/  @!P0 BRA `(.L_x_124) ;  /* 0xfffffffc00f08947 */ /* 0x004fea000383ffff */
[----:B------:R-:W-:Y:S05]  /*7470*/  BRA `(.L_x_125) ;  /* 0xffffffb000d47947 */ /* 0x000fea000383ffff */
.L_x_49:
[----:B-1----:R1:W2:Y:S02]  /*7480*/  SYNCS.PHASECHK.TRANS64.TRYWAIT P0, [R0+URZ+0xd0], R5 ;  /* 0x0000d005000075a7 */ /* 0x0022a400080011ff */
[----:B--2---:R-:W-:Y:S05]  /*7490*/  @!P0 NANOSLEEP.SYNCS 0x989680 ;  /* 0x009896800000895d */ /* 0x004fea0003900000 */
[----:B------:R-:W2:Y:S02]  /*74a0*/  @!P0 SYNCS.PHASECHK.TRANS64 P0, [R0+URZ+0xd0], R5 ;  /* 0x0000d005000085a7 */ /* 0x000ea400080010ff */
[----:B--2---:R-:W-:Y:S05]  /*74b0*/  @!P0 BRA `(.L_x_49) ;  /* 0xfffffffc00f08947 */ /* 0x004fea000383ffff */
[----:B------:R-:W-:Y:S05]  /*74c0*/  BRA `(.L_x_126) ;  /* 0xffffffb400347947 */ /* 0x000fea000383ffff */
.L_x_50:
[----:B------:R-:W-:-:S07]  /*74d0*/  MOV R0, UR5 ;  /* 0x0000000500007c02 */ /* 0x000fce0008000f00 */
.L_x_127:
[----:B-1----:R1:W2:Y:S02]  /*74e0*/  SYNCS.PHASECHK.TRANS64.TRYWAIT P0, [R0+URZ+0x80], R7 ;  /* 0x00008007000075a7 */ /* 0x0022a400080011ff */
[----:B--2---:R-:W-:Y:S05]  /*74f0*/  @!P0 NANOSLEEP.SYNCS 0x989680 ;  /* 0x009896800000895d */ /* 0x004fea0003900000 */
[----:B------:R-:W2:Y:S02]  /*7500*/  @!P0 SYNCS.PHASECHK.TRANS64 P0, [R0+URZ+0x80], R7 ;  /* 0x00008007000085a7 */ /* 0x000ea400080010ff */
[----:B--2---:R-:W-:Y:S05]  /*7510*/  @!P0 BRA `(.L_x_127) ;  /* 0xfffffffc00f08947 */ /* 0x004fea000383ffff */
[----:B------:R-:W-:Y:S05]  /*7520*/  BRA `(.L_x_128) ;  /* 0xffffffb400447947 */ /* 0x000fea000383ffff */
.L_x_51:
[----:B-1----:R1:W2:Y:S02]  /*7530*/  SYNCS.PHASECHK.TRANS64.TRYWAIT P1, [R0+URZ+0x70], R5 ;  /* 0x00007005000075a7 */ /* 0x0022a400080211ff */
[----:B--2---:R-:W-:Y:S05]  /*7540*/  @!P1 NANOSLEEP.SYNCS 0x989680 ;  /* 0x009896800000995d */ /* 0x004fea0003900000 */
[----:B------:R-:W2:Y:S02]  /*7550*/  @!P1 SYNCS.PHASECHK.TRANS64 P1, [R0+URZ+0x70], R5 ;  /* 0x00007005000095a7 */ /* 0x000ea400080210ff */
[----:B--2---:R-:W-:Y:S05]  /*7560*/  @!P1 BRA `(.L_x_51) ;  /* 0xfffffffc00f09947 */ /* 0x004fea000383ffff */
[----:B------:R-:W-:Y:S05]  /*7570*/  BRA `(.L_x_129) ;  /* 0xffffffb400747947 */ /* 0x000fea000383ffff */
.L_x_54:
[----:B------:R-:W-:-:S07]  /*7580*/  MOV R0, UR5 ;  /* 0x0000000500007c02 */ /* 0x000fce0008000f00 */
.L_x_130:
[----:B-1----:R1:W2:Y:S02]  /*7590*/  SYNCS.PHASECHK.TRANS64.TRYWAIT P0, [R0+URZ+0x80], R3 ;  /* 0x00008003000075a7 */ /* 0x0022a400080011ff */
[----:B--2---:R-:W-:Y:S05]  /*75a0*/  @!P0 NANOSLEEP.SYNCS 0x989680 ;  /* 0x009896800000895d */ /* 0x004fea0003900000 */
[----:B------:R-:W2:Y:S02]  /*75b0*/  @!P0 SYNCS.PHASECHK.TRANS64 P0, [R0+URZ+0x80], R3 ;  /* 0x00008003000085a7 */ /* 0x000ea400080010ff */
[----:B--2---:R-:W-:Y:S05]  /*75c0*/  @!P0 BRA `(.L_x_130) ;  /* 0xfffffffc00f08947 */ /* 0x004fea000383ffff */
[----:B------:R-:W-:Y:S05]  /*75d0*/  BRA `(.L_x_53) ;  /* 0xffffffb400c87947 */ /* 0x000fea000383ffff */
.L_x_63:
[----:B-1----:R-:W-:-:S04]  /*75e0*/  MOV R4, UR6 ;  /* 0x0000000600047c02 */ /* 0x002fc80008000f00 */
[----:B------:R1:W2:Y:S03]  /*75f0*/  SYNCS.PHASECHK.TRANS64.TRYWAIT P0, [R4+URZ+0x8], R5 ;  /* 0x00000805040075a7 */ /* 0x0002a600080011ff */
[----:B--2---:R-:W-:Y:S05]  /*7600*/  @!P0 NANOSLEEP.SYNCS 0x989680 ;  /* 0x009896800000895d */ /* 0x004fea0003900000 */
[----:B------:R-:W2:Y:S02]  /*7610*/  @!P0 SYNCS.PHASECHK.TRANS64 P0, [R4+URZ+0x8], R5 ;  /* 0x00000805040085a7 */ /* 0x000ea400080010ff */
[----:B--2---:R-:W-:Y:S05]  /*7620*/  @!P0 BRA `(.L_x_63) ;  /* 0xfffffffc00ec8947 */ /* 0x004fea000383ffff */
[----:B------:R-:W-:Y:S05]  /*7630*/  BRA `(.L_x_62) ;  /* 0xffffffb8007c7947 */ /* 0x000fea000383ffff */
.L_x_65:
[----:B------:R-:W-:Y:S01]  /*7640*/  BSSY B0, `(.L_x_131) ;  /* 0x0000006000007945 */ /* 0x000fe20003800000 */
[----:B------:R-:W-:-:S07]  /*7650*/  MOV R15, 0xffffffff ;  /* 0xffffffff000f7802 */ /* 0x000fce0000000f00 */
[----:B-1---5:R-:W-:Y:S05]  /*7660*/  WARPSYNC.COLLECTIVE R15, `(.L_x_132) ;  /* 0x000000000f0c7348 */ /* 0x022fea0003c00000 */
[----:B------:R-:W-:Y:S02]  /*7670*/  ELECT P6, UR79, PT ;  /* 0x00000000004f782f */ /* 0x000fe400038c0000 */
[----:B------:R-:W-:Y:S01]  /*7680*/  MOV R14, UR79 ;  /* 0x0000004f000e7c02 */ /* 0x000fe20008000f00 */
[----:B-1---5:R-:W-:Y:S10]  /*7690*/  ENDCOLLECTIVE ;  /* 0x000000000000791b */ /* 0x022ff40003800000 */
.L_x_132:
[----:B------:R-:W-:Y:S05]  /*76a0*/  BSYNC B0 ;  /* 0x0000000000007941 */ /* 0x000fea0003800000 */
.L_x_131:
[----:B------:R-:W-:Y:S05]  /*76b0*/  BRA `(.L_x_133) ;  /* 0xffffffb800ac7947 */ /* 0x000fea000383ffff */
.L_x_67:
[----:B-1----:R-:W-:-:S04]  /*76c0*/  MOV R2, UR6 ;  /* 0x0000000600027c02 */ /* 0x002fc80008000f00 */
[----:B------:R1:W2:Y:S03]  /*76d0*/  SYNCS.PHASECHK.TRANS64.TRYWAIT P0, [R2+URZ+0x8], R3 ;  /* 0x00000803020075a7 */ /* 0x0002a600080011ff */
[----:B--2---:R-:W-:Y:S05]  /*76e0*/  @!P0 NANOSLEEP.SYNCS 0x989680 ;  /* 0x009896800000895d */ /* 0x004fea0003900000 */
[----:B------:R-:W2:Y:S02]  /*76f0*/  @!P0 SYNCS.PHASECHK.TRANS64 P0, [R2+URZ+0x8], R3 ;  /* 0x00000803020085a7 */ /* 0x000ea400080010ff */
[----:B--2---:R-:W-:Y:S05]  /*7700*/  @!P0 BRA `(.L_x_67) ;  /* 0xfffffffc00ec8947 */ /* 0x004fea000383ffff */
[----:B------:R-:W-:Y:S05]  /*7710*/  BRA `(.L_x_66) ;  /* 0xffffffb800b07947 */ /* 0x000fea000383ffff */
.L_x_68:
[----:B-1----:R1:W2:Y:S02]  /*7720*/  SYNCS.PHASECHK.TRANS64.TRYWAIT P0, [R0+URZ+0x70], R5 ;  /* 0x00007005000075a7 */ /* 0x0022a400080011ff */
[----:B--2---:R-:W-:Y:S05]  /*7730*/  @!P0 NANOSLEEP.SYNCS 0x989680 ;  /* 0x009896800000895d */ /* 0x004fea0003900000 */
[----:B------:R-:W2:Y:S02]  /*7740*/  @!P0 SYNCS.PHASECHK.TRANS64 P0, [R0+URZ+0x70], R5 ;  /* 0x00007005000085a7 */ /* 0x000ea400080010ff */
[----:B--2---:R-:W-:Y:S05]  /*7750*/  @!P0 BRA `(.L_x_68) ;  /* 0xfffffffc00f08947 */ /* 0x004fea000383ffff */
[----:B------:R-:W-:Y:S05]  /*7760*/  BRA `(.L_x_134) ;  /* 0xffffffbc009c7947 */ /* 0x000fea000383ffff */
.L_x_70:
[----:B------:R-:W-:-:S07]  /*7770*/  MOV R0, UR9 ;  /* 0x0000000900007c02 */ /* 0x000fce0008000f00 */
.L_x_135:
[----:B-1----:R1:W2:Y:S02]  /*7780*/  SYNCS.PHASECHK.TRANS64.TRYWAIT P0, [R0+URZ+0xb0], R5 ;  /* 0x0000b005000075a7 */ /* 0x0022a400080011ff */
[----:B--2---:R-:W-:Y:S05]  /*7790*/  @!P0 NANOSLEEP.SYNCS 0x989680 ;  /* 0x009896800000895d */ /* 0x004fea0003900000 */
[----:B------:R-:W2:Y:S02]  /*77a0*/  @!P0 SYNCS.PHASECHK.TRANS64 P0, [R0+URZ+0xb0], R5 ;  /* 0x0000b005000085a7 */ /* 0x000ea400080010ff */
[----:B--2---:R-:W-:Y:S05]  /*77b0*/  @!P0 BRA `(.L_x_135) ;  /* 0xfffffffc00f08947 */ /* 0x004fea000383ffff */
[----:B------:R-:W-:Y:S05]  /*77c0*/  BRA `(.L_x_136) ;  /* 0xffffffbc00e87947 */ /* 0x000fea000383ffff */
.L_x_73:
[----:B------:R-:W-:Y:S07]  /*77d0*/  MOV R0, UR8 ;  /* 0x0000000800007c02 */ /* 0x000fee0008000f00 */
.L_x_137:
[----:B-1----:R1:W2:Y:S02]  /*77e0*/  SYNCS.PHASECHK.TRANS64.TRYWAIT P0, [R0+URZ], R5 ;  /* 0x00000005000075a7 */ /* 0x0022a400080011ff */
[----:B--2---:R-:W-:Y:S05]  /*77f0*/  @!P0 NANOSLEEP.SYNCS 0x989680 ;  /* 0x009896800000895d */ /* 0x004fea0003900000 */
[----:B------:R-:W2:Y:S02]  /*7800*/  @!P0 SYNCS.PHASECHK.TRANS64 P0, [R0+URZ], R5 ;  /* 0x00000005000085a7 */ /* 0x000ea400080010ff */
[----:B--2---:R-:W-:Y:S05]  /*7810*/  @!P0 BRA `(.L_x_137) ;  /* 0xfffffffc00f08947 */ /* 0x004fea000383ffff */
[----:B------:R-:W-:Y:S05]  /*7820*/  BRA `(.L_x_72) ;  /* 0xffffffbc00fc7947 */ /* 0x000fea000383ffff */
.L_x_77:
[----:B-1----:R-:W-:-:S07]  /*7830*/  MOV R0, UR8 ;  /* 0x0000000800007c02 */ /* 0x002fce0008000f00 */
.L_x_138:
[----:B-1----:R1:W2:Y:S02]  /*7840*/  SYNCS.PHASECHK.TRANS64.TRYWAIT P0, [R0+URZ], R3 ;  /* 0x00000003000075a7 */ /* 0x0022a400080011ff */
[----:B--2---:R-:W-:Y:S05]  /*7850*/  @!P0 NANOSLEEP.SYNCS 0x989680 ;  /* 0x009896800000895d */ /* 0x004fea0003900000 */
[----:B------:R-:W2:Y:S02]  /*7860*/  @!P0 SYNCS.PHASECHK.TRANS64 P0, [R0+URZ], R3 ;  /* 0x00000003000085a7 */ /* 0x000ea400080010ff */
[----:B--2---:R-:W-:Y:S05]  /*7870*/  @!P0 BRA `(.L_x_138) ;  /* 0xfffffffc00f08947 */ /* 0x004fea000383ffff */
[----:B------:R-:W-:Y:S05]  /*7880*/  BRA `(.L_x_139) ;  /* 0xffffffc000f07947 */ /* 0x000fea000383ffff */
.L_x_78:
[----:B------:R-:W-:-:S07]  /*7890*/  MOV R0, UR8 ;  /* 0x0000000800007c02 */ /* 0x000fce0008000f00 */
.L_x_140:
[----:B-1----:R1:W2:Y:S02]  /*78a0*/  SYNCS.PHASECHK.TRANS64.TRYWAIT P0, [R0+URZ], R3 ;  /* 0x00000003000075a7 */ /* 0x0022a400080011ff */
[----:B--2---:R-:W-:Y:S05]  /*78b0*/  @!P0 NANOSLEEP.SYNCS 0x989680 ;  /* 0x009896800000895d */ /* 0x004fea0003900000 */
[----:B------:R-:W2:Y:S02]  /*78c0*/  @!P0 SYNCS.PHASECHK.TRANS64 P0, [R0+URZ], R3 ;  /* 0x00000003000085a7 */ /* 0x000ea400080010ff */
[----:B--2---:R-:W-:Y:S05]  /*78d0*/  @!P0 BRA `(.L_x_140) ;  /* 0xfffffffc00f08947 */ /* 0x004fea000383ffff */
[----:B------:R-:W-:Y:S05]  /*78e0*/  BRA `(.L_x_141) ;  /* 0xffffffc000fc7947 */ /* 0x000fea000383ffff */
.L_x_79:
[----:B------:R-:W-:-:S07]  /*78f0*/  MOV R0, UR8 ;  /* 0x0000000800007c02 */ /* 0x000fce0008000f00 */
.L_x_142:
[----:B-1----:R1:W2:Y:S02]  /*7900*/  SYNCS.PHASECHK.TRANS64.TRYWAIT P0, [R0+URZ], R3 ;  /* 0x00000003000075a7 */ /* 0x0022a400080011ff */
[----:B--2---:R-:W-:Y:S05]  /*7910*/  @!P0 NANOSLEEP.SYNCS 0x989680 ;  /* 0x009896800000895d */ /* 0x004fea0003900000 */
[----:B------:R-:W2:Y:S02]  /*7920*/  @!P0 SYNCS.PHASECHK.TRANS64 P0, [R0+URZ], R3 ;  /* 0x00000003000085a7 */ /* 0x000ea400080010ff */
[----:B--2---:R-:W-:Y:S05]  /*7930*/  @!P0 BRA `(.L_x_142) ;  /* 0xfffffffc00f08947 */ /* 0x004fea000383ffff */
[----:B------:R-:W-:Y:S05]  /*7940*/  BRA `(.L_x_143) ;  /* 0xffffffc400087947 */ /* 0x000fea000383ffff */
.L_x_82:
[----:B------:R-:W-:-:S07]  /*7950*/  MOV R0, UR7 ;  /* 0x0000000700007c02 */ /* 0x000fce0008000f00 */
.L_x_144:
[----:B-1----:R1:W2:Y:S02]  /*7960*/  SYNCS.PHASECHK.TRANS64.TRYWAIT P1, [R0+URZ+0xf0], R3 ;  /* 0x0000f003000075a7 */ /* 0x0022a400080211ff */
[----:B--2---:R-:W-:Y:S05]  /*7970*/  @!P1 NANOSLEEP.SYNCS 0x989680 ;  /* 0x009896800000995d */ /* 0x004fea0003900000 */
[----:B------:R-:W2:Y:S02]  /*7980*/  @!P1 SYNCS.PHASECHK.TRANS64 P1, [R0+URZ+0xf0], R3 ;  /* 0x0000f003000095a7 */ /* 0x000ea400080210ff */
[----:B--2---:R-:W-:Y:S05]  /*7990*/  @!P1 BRA `(.L_x_144) ;  /* 0xfffffffc00f09947 */ /* 0x004fea000383ffff */
[----:B------:R-:W-:Y:S05]  /*79a0*/  BRA `(.L_x_145) ;  /* 0xffffffc400547947 */ /* 0x000fea000383ffff */
.L_x_87:
[----:B--2---:R2:W4:Y:S02]  /*79b0*/  SYNCS.PHASECHK.TRANS64.TRYWAIT P0, [R0+URZ+0x70], R3 ;  /* 0x00007003000075a7 */ /* 0x00452400080011ff */
[----:B----4-:R-:W-:Y:S05]  /*79c0*/  @!P0 NANOSLEEP.SYNCS 0x989680 ;  /* 0x009896800000895d */ /* 0x010fea0003900000 */
[----:B------:R-:W4:Y:S02]  /*79d0*/  @!P0 SYNCS.PHASECHK.TRANS64 P0, [R0+URZ+0x70], R3 ;  /* 0x00007003000085a7 */ /* 0x000f2400080010ff */
[----:B----4-:R-:W-:Y:S05]  /*79e0*/  @!P0 BRA `(.L_x_87) ;  /* 0xfffffffc00f08947 */ /* 0x010fea000383ffff */
[----:B------:R-:W-:Y:S05]  /*79f0*/  BRA `(.L_x_146) ;  /* 0xffffffc800587947 */ /* 0x000fea000383ffff */
.L_x_90:
[----:B------:R-:W-:Y:S07]  /*7a00*/  MOV R0, UR6 ;  /* 0x0000000600007c02 */ /* 0x000fee0008000f00 */
.L_x_147:
[----:B--2---:R2:W4:Y:S02]  /*7a10*/  SYNCS.PHASECHK.TRANS64.TRYWAIT P0, [R0+URZ+0x68], R3 ;  /* 0x00006803000075a7 */ /* 0x00452400080011ff */
[----:B----4-:R-:W-:Y:S05]  /*7a20*/  @!P0 NANOSLEEP.SYNCS 0x989680 ;  /* 0x009896800000895d */ /* 0x010fea0003900000 */
[----:B------:R-:W4:Y:S02]  /*7a30*/  @!P0 SYNCS.PHASECHK.TRANS64 P0, [R0+URZ+0x68], R3 ;  /* 0x00006803000085a7 */ /* 0x000f2400080010ff */
[----:B----4-:R-:W-:Y:S05]  /*7a40*/  @!P0 BRA `(.L_x_147) ;  /* 0xfffffffc00f08947 */ /* 0x010fea000383ffff */
[----:B------:R-:W-:Y:S05]  /*7a50*/  BRA `(.L_x_89) ;  /* 0xffffffcc00447947 */ /* 0x000fea000383ffff */
.L_x_93:
[----:B------:R-:W-:Y:S07]  /*7a60*/  MOV R3, UR6 ;  /* 0x0000000600037c02 */ /* 0x000fee0008000f00 */
.L_x_148:
[----:B-1----:R1:W2:Y:S02]  /*7a70*/  SYNCS.PHASECHK.TRANS64.TRYWAIT P2, [R3+URZ+0x58], R26 ;  /* 0x0000581a030075a7 */ /* 0x0022a400080411ff */
[----:B--2---:R-:W-:Y:S05]  /*7a80*/  @!P2 NANOSLEEP.SYNCS 0x989680 ;  /* 0x009896800000a95d */ /* 0x004fea0003900000 */
[----:B------:R-:W2:Y:S02]  /*7a90*/  @!P2 SYNCS.PHASECHK.TRANS64 P2, [R3+URZ+0x58], R26 ;  /* 0x0000581a0300a5a7 */ /* 0x000ea400080410ff */
[----:B--2---:R-:W-:Y:S05]  /*7aa0*/  @!P2 BRA `(.L_x_148) ;  /* 0xfffffffc00f0a947 */ /* 0x004fea000383ffff */
[----:B------:R-:W-:Y:S05]  /*7ab0*/  BRA `(.L_x_149) ;  /* 0xffffffcc00d87947 */ /* 0x000fea000383ffff */
.L_x_96:
[----:B---3--:R3:W4:Y:S02]  /*7ac0*/  SYNCS.PHASECHK.TRANS64.TRYWAIT P0, [R0+URZ+0x70], R3 ;  /* 0x00007003000075a7 */ /* 0x00872400080011ff */
[----:B----4-:R-:W-:Y:S05]  /*7ad0*/  @!P0 NANOSLEEP.SYNCS 0x989680 ;  /* 0x009896800000895d */ /* 0x010fea0003900000 */
[----:B------:R-:W4:Y:S02]  /*7ae0*/  @!P0 SYNCS.PHASECHK.TRANS64 P0, [R0+URZ+0x70], R3 ;  /* 0x00007003000085a7 */ /* 0x000f2400080010ff */
[----:B----4-:R-:W-:Y:S05]  /*7af0*/  @!P0 BRA `(.L_x_96) ;  /* 0xfffffffc00f08947 */ /* 0x010fea000383ffff */
[----:B------:R-:W-:Y:S05]  /*7b00*/  BRA `(.L_x_150) ;  /* 0xffffffd400287947 */ /* 0x000fea000383ffff */
.L_x_107:
[----:B-1----:R-:W-:Y:S04]  /*7b10*/  MOV R0, UR43 ;  /* 0x0000002b00007c02 */ /* 0x002fe80008000f00 */
[----:B------:R1:W2:Y:S03]  /*7b20*/  SYNCS.PHASECHK.TRANS64.TRYWAIT P1, [R0+URZ+0x50], R3 ;  /* 0x00005003000075a7 */ /* 0x0002a600080211ff */
[----:B--2---:R-:W-:Y:S05]  /*7b30*/  @!P1 NANOSLEEP.SYNCS 0x989680 ;  /* 0x009896800000995d */ /* 0x004fea0003900000 */
[----:B------:R-:W2:Y:S02]  /*7b40*/  @!P1 SYNCS.PHASECHK.TRANS64 P1, [R0+URZ+0x50], R3 ;  /* 0x00005003000095a7 */ /* 0x000ea400080210ff */
[----:B--2---:R-:W-:Y:S05]  /*7b50*/  @!P1 BRA `(.L_x_107) ;  /* 0xfffffffc00ec9947 */ /* 0x004fea000383ffff */
[----:B------:R-:W-:Y:S05]  /*7b60*/  BRA `(.L_x_106) ;  /* 0xffffffe000247947 */ /* 0x000fea000383ffff */
.L_x_109:
[----:B------:R1:W1:Y:S02]  /*7b70*/  SYNCS.PHASECHK.TRANS64.TRYWAIT P1, [R181+URZ+0x90], R2 ;  /* 0x00009002b50075a7 */ /* 0x00026400080211ff */
[----:B-1----:R-:W-:Y:S05]  /*7b80*/  @!P1 NANOSLEEP.SYNCS 0x989680 ;  /* 0x009896800000995d */ /* 0x002fea0003900000 */
[----:B------:R-:W1:Y:S02]  /*7b90*/  @!P1 SYNCS.PHASECHK.TRANS64 P1, [R181+URZ+0x90], R2 ;  /* 0x00009002b50095a7 */ /* 0x000e6400080210ff */
[----:B-1----:R-:W-:Y:S05]  /*7ba0*/  @!P1 BRA `(.L_x_109) ;  /* 0xfffffffc00f09947 */ /* 0x002fea000383ffff */
[----:B------:R-:W-:Y:S05]  /*7bb0*/  BRA `(.L_x_108) ;  /* 0xffffffe000687947 */ /* 0x000fea000383ffff */
        .weak           $__internal_0_$__cuda_sm10x_tcgen05_guardrail_trap_col_being_dealloced_not_returned_by_alloc
        .type           $__internal_0_$__cuda_sm10x_tcgen05_guardrail_trap_col_being_dealloced_not_returned_by_alloc,@function
        .size           $__internal_0_$__cuda_sm10x_tcgen05_guardrail_trap_col_being_dealloced_not_returned_by_alloc,($__internal_1_$__cuda_sm10x_tcgen05_guardrail_trap_phase_invalid_during_alloc - $__internal_0_$__cuda_sm10x_tcgen05_guardrail_trap_col_being_dealloced_not_returned_by_alloc)
$__internal_0_$__cuda_sm10x_tcgen05_guardrail_trap_col_being_dealloced_not_returned_by_alloc:
[----:B------:R-:W-:Y:S05]  /*7bc0*/  BPT.TRAP 0x1 ;  /* 0x000000040000795c */ /* 0x000fea0000300000 */
[----:B------:R-:W-:-:S04]  /*7bd0*/  HFMA2 R3, -RZ, RZ, 0, 0 ;  /* 0x00000000ff037431 */ /* 0x000fc800000001ff */
[----:B------:R-:W-:Y:S05]  /*7be0*/  RET.REL.NODEC R2 `(_ZN7cutlass13device_kernelINS_4gemm6kernel13GemmUniversalIN4cute5tupleIJiiiiEEENS1_10collective13CollectiveMmaINS1_35MainloopSm100TmaUmmaWarpSpecializedILi5ELi2ELi4ENS5_IJNS4_1CILi2EEENSA_ILi1EEESC_EEEEENS5_IJNSA_ILi256EEENSA_ILi64EEENSA_ILi128EEEEEENS_12float_e5m2_tENS5_IJlSC_lEEESJ_SK_NS4_8TiledMMAINS4_8MMA_AtomIJNS4_10MMA_TraitsINS4_25SM100_MMA_F8F6F4_2x1SM_SSEJSJ_SJ_fSF_SG_NS4_17integral_constantINS4_4UMMA5MajorELSR_0EEESS_NSP_INSQ_7ScaleInELST_0EEESU_EEEEEENS4_6LayoutINS5_IJSC_SC_SC_EEENS5_IJNSA_ILi0EEESZ_SZ_EEEEENS5_IJNS4_10UnderscoreES12_S12_EEEEENS4_18SM100_TMA_2SM_LOADENS4_14ComposedLayoutINS4_7SwizzleILi3ELi4ELi3EEENS4_18smem_ptr_flag_bitsILi8EEENSX_INS5_IJNSA_ILi8EEESH_EEENS5_IJSH_SC_EEEEEEEvNS4_8identityES15_S1F_vS1G_EENS_8epilogue10collective18CollectiveEpilogueINS1I_23Sm100TmaWarpSpecializedILi1ELi1ELi64ELb0ELb0EEEJNS5_IJSH_SG_SH_EEENS5_IJNSX_ISH_SC_EENSX_ISG_SC_EEEEESJ_SK_SJ_SK_NS1I_6fusion15FusionCallbacksIS1M_NS1R_17LinearCombinationISJ_fSJ_fLNS_15FloatRoundStyleE2EEES1N_S1Q_JEEENS4_5SM1004TMEM4LOAD26SM100_TMEM_LOAD_32dp32b64xENS4_13SM90_TMA_LOADENS16_INS17_ILi2ELi4ELi3EEES1A_NSX_INS5_IJS1B_SG_EEENS5_IJSG_SC_EEEEEEENS4_39AutoVectorizingCopyWithAssumedAlignmentILi128EEENS4_14SM90_TMA_STOREES26_S28_S28_EEEvvEEEEvNT_6ParamsE) ;  /* 0xffffff8402047950 */ /* 0x000fea0003c3ffff */
        .weak           $__internal_1_$__cuda_sm10x_tcgen05_guardrail_trap_phase_invalid_during_alloc
        .type           $__internal_1_$__cuda_sm10x_tcgen05_guardrail_trap_phase_invalid_during_alloc,@function
        .size           $__internal_1_$__cuda_sm10x_tcgen05_guardrail_trap_phase_invalid_during_alloc,($__internal_2_$__cuda_sm10x_tcgen05_guardrail_trap_unallocated_columns_being_dealloced - $__internal_1_$__cuda_sm10x_tcgen05_guardrail_trap_phase_invalid_during_alloc)
$__internal_1_$__cuda_sm10x_tcgen05_guardrail_trap_phase_invalid_during_alloc:
[----:B------:R-:W-:Y:S05]  /*7bf0*/  BPT.TRAP 0x1 ;  /* 0x000000040000795c */ /* 0x000fea0000300000 */
[----:B------:R-:W-:-:S04]  /*7c00*/  MOV R3, 0x0 ;  /* 0x0000000000037802 */ /* 0x000fc80000000f00 */
[----:B------:R-:W-:Y:S05]  /*7c10*/  RET.REL.NODEC R2 `(_ZN7cutlass13device_kernelINS_4gemm6kernel13GemmUniversalIN4cute5tupleIJiiiiEEENS1_10collective13CollectiveMmaINS1_35MainloopSm100TmaUmmaWarpSpecializedILi5ELi2ELi4ENS5_IJNS4_1CILi2EEENSA_ILi1EEESC_EEEEENS5_IJNSA_ILi256EEENSA_ILi64EEENSA_ILi128EEEEEENS_12float_e5m2_tENS5_IJlSC_lEEESJ_SK_NS4_8TiledMMAINS4_8MMA_AtomIJNS4_10MMA_TraitsINS4_25SM100_MMA_F8F6F4_2x1SM_SSEJSJ_SJ_fSF_SG_NS4_17integral_constantINS4_4UMMA5MajorELSR_0EEESS_NSP_INSQ_7ScaleInELST_0EEESU_EEEEEENS4_6LayoutINS5_IJSC_SC_SC_EEENS5_IJNSA_ILi0EEESZ_SZ_EEEEENS5_IJNS4_10UnderscoreES12_S12_EEEEENS4_18SM100_TMA_2SM_LOADENS4_14ComposedLayoutINS4_7SwizzleILi3ELi4ELi3EEENS4_18smem_ptr_flag_bitsILi8EEENSX_INS5_IJNSA_ILi8EEESH_EEENS5_IJSH_SC_EEEEEEEvNS4_8identityES15_S1F_vS1G_EENS_8epilogue10collective18CollectiveEpilogueINS1I_23Sm100TmaWarpSpecializedILi1ELi1ELi64ELb0ELb0EEEJNS5_IJSH_SG_SH_EEENS5_IJNSX_ISH_SC_EENSX_ISG_SC_EEEEESJ_SK_SJ_SK_NS1I_6fusion15FusionCallbacksIS1M_NS1R_17LinearCombinationISJ_fSJ_fLNS_15FloatRoundStyleE2EEES1N_S1Q_JEEENS4_5SM1004TMEM4LOAD26SM100_TMEM_LOAD_32dp32b64xENS4_13SM90_TMA_LOADENS16_INS17_ILi2ELi4ELi3EEES1A_NSX_INS5_IJS1B_SG_EEENS5_IJSG_SC_EEEEEEENS4_39AutoVectorizingCopyWithAssumedAlignmentILi128EEENS4_14SM90_TMA_STOREES26_S28_S28_EEEvvEEEEvNT_6ParamsE) ;  /* 0xffffff8002f87950 */ /* 0x000fea0003c3ffff */
        .weak           $__internal_2_$__cuda_sm10x_tcgen05_guardrail_trap_unallocated_columns_being_dealloced
        .type           $__internal_2_$__cuda_sm10x_tcgen05_guardrail_trap_unallocated_columns_being_dealloced,@function
        .size           $__internal_2_$__cuda_sm10x_tcgen05_guardrail_trap_unallocated_columns_being_dealloced,(.L_x_152 - $__internal_2_$__cuda_sm10x_tcgen05_guardrail_trap_unallocated_columns_being_dealloced)
$__internal_2_$__cuda_sm10x_tcgen05_guardrail_trap_unallocated_columns_being_dealloced:
[----:B------:R-:W-:Y:S05]  /*7c20*/  BPT.TRAP 0x1 ;  /* 0x000000040000795c */ /* 0x000fea0000300000 */
[----:B------:R-:W-:-:S04]  /*7c30*/  HFMA2 R3, -RZ, RZ, 0, 0 ;  /* 0x00000000ff037431 */ /* 0x000fc800000001ff */
[----:B------:R-:W-:Y:S05]  /*7c40*/  RET.REL.NODEC R2 `(_ZN7cutlass13device_kernelINS_4gemm6kernel13GemmUniversalIN4cute5tupleIJiiiiEEENS1_10collective13CollectiveMmaINS1_35MainloopSm100TmaUmmaWarpSpecializedILi5ELi2ELi4ENS5_IJNS4_1CILi2EEENSA_ILi1EEESC_EEEEENS5_IJNSA_ILi256EEENSA_ILi64EEENSA_ILi128EEEEEENS_12float_e5m2_tENS5_IJlSC_lEEESJ_SK_NS4_8TiledMMAINS4_8MMA_AtomIJNS4_10MMA_TraitsINS4_25SM100_MMA_F8F6F4_2x1SM_SSEJSJ_SJ_fSF_SG_NS4_17integral_constantINS4_4UMMA5MajorELSR_0EEESS_NSP_INSQ_7ScaleInELST_0EEESU_EEEEEENS4_6LayoutINS5_IJSC_SC_SC_EEENS5_IJNSA_ILi0EEESZ_SZ_EEEEENS5_IJNS4_10UnderscoreES12_S12_EEEEENS4_18SM100_TMA_2SM_LOADENS4_14ComposedLayoutINS4_7SwizzleILi3ELi4ELi3EEENS4_18smem_ptr_flag_bitsILi8EEENSX_INS5_IJNSA_ILi8EEESH_EEENS5_IJSH_SC_EEEEEEEvNS4_8identityES15_S1F_vS1G_EENS_8epilogue10collective18CollectiveEpilogueINS1I_23Sm100TmaWarpSpecializedILi1ELi1ELi64ELb0ELb0EEEJNS5_IJSH_SG_SH_EEENS5_IJNSX_ISH_SC_EENSX_ISG_SC_EEEEESJ_SK_SJ_SK_NS1I_6fusion15FusionCallbacksIS1M_NS1R_17LinearCombinationISJ_fSJ_fLNS_15FloatRoundStyleE2EEES1N_S1Q_JEEENS4_5SM1004TMEM4LOAD26SM100_TMEM_LOAD_32dp32b64xENS4_13SM90_TMA_LOADENS16_INS17_ILi2ELi4ELi3EEES1A_NSX_INS5_IJS1B_SG_EEENS5_IJSG_SC_EEEEEEENS4_39AutoVectorizingCopyWithAssumedAlignmentILi128EEENS4_14SM90_TMA_STOREES26_S28_S28_EEEvvEEEEvNT_6ParamsE) ;  /* 0xffffff8002ec7950 */ /* 0x000fea0003c3ffff */
.L_x_151:
[----:B------:R-:W-:-:S00]  /*7c50*/  BRA `(.L_x_151) ;  /* 0xfffffffc00fc7947 */ /* 0x000fc0000383ffff */
[----:B------:R-:W-:-:S00]  /*7c60*/  NOP ;  /* 0x0000000000007918 */ /* 0x000fc00000000000 */
        /* <DEDUP_REMOVED lines=9> */
.L_x_152:


//--------------------- .nv.global.init           --------------------------
	.section	.nv.global.init,"aw",@progbits
.nv.global.init:
	.type		$str$27,@object
	.size		$str$27,($str$28 - $str$27)
$str$27:
        /*0000*/ 	.byte	0x28, 0x61, 0x64, 0x64, 0x72, 0x65, 0x73, 0x73, 0x20, 0x26, 0x20, 0x6d, 0x61, 0x73, 0x6b, 0x29
        /*0010*/ 	.byte	0x20, 0x3d, 0x3d, 0x20, 0x30, 0x00
	.type		$str$28,@object
	.size		$str$28,($str$26 - $str$28)
$str$28:
        /*0016*/ 	.byte	0x2f, 0x74, 0x6d, 0x70, 0x2f, 0x63, 0x75, 0x74, 0x6c, 0x61, 0x73, 0x73, 0x5f, 0x73, 0x77, 0x65
        /*0026*/ 	.byte	0x65, 0x70, 0x5f, 0x73, 0x72, 0x63, 0x2f, 0x69, 0x6e, 0x63, 0x6c, 0x75, 0x64, 0x65, 0x2f, 0x63
        /*0036*/ 	.byte	0x75, 0x74, 0x65, 0x2f, 0x70, 0x6f, 0x69, 0x6e, 0x74, 0x65, 0x72, 0x5f, 0x66, 0x6c, 0x61, 0x67
        /*0046*/ 	.byte	0x67, 0x65, 0x64, 0x2e, 0x68, 0x70, 0x70, 0x00
	.type		$str$26,@object
	.size		$str$26,($str$25 - $str$26)
$str$26:
        /*004e*/ 	.byte	0x2f, 0x74, 0x6d, 0x70, 0x2f, 0x63, 0x75, 0x74, 0x6c, 0x61, 0x73, 0x73, 0x5f, 0x73, 0x77, 0x65
        /*005e*/ 	.byte	0x65, 0x70, 0x5f, 0x73, 0x72, 0x63, 0x2f, 0x69, 0x6e, 0x63, 0x6c, 0x75, 0x64, 0x65, 0x2f, 0x63
        /*006e*/ 	.byte	0x75, 0x74, 0x65, 0x2f, 0x61, 0x74, 0x6f, 0x6d, 0x2f, 0x63, 0x6f, 0x70, 0x79, 0x5f, 0x74, 0x72
        /*007e*/ 	.byte	0x61, 0x69, 0x74, 0x73, 0x5f, 0x73, 0x6d, 0x31, 0x30, 0x30, 0x2e, 0x68, 0x70, 0x70, 0x00
	.type		$str$25,@object
	.size		$str$25,(__unnamed_1 - $str$25)
$str$25:
        /*008d*/ 	.byte	0x28, 0x28, 0x75, 0x69, 0x6e, 0x74, 0x33, 0x32, 0x5f, 0x74, 0x28, 0x74, 0x68, 0x72, 0x65, 0x61
        /*009d*/ 	.byte	0x64, 0x49, 0x64, 0x78, 0x2e, 0x78, 0x29, 0x20, 0x2f, 0x20, 0x33, 0x32, 0x29, 0x20, 0x25, 0x20
        /*00ad*/ 	.byte	0x34, 0x29, 0x20, 0x3d, 0x3d, 0x20, 0x28, 0x28, 0x28, 0x74, 0x6d, 0x65, 0x6d, 0x5f, 0x61, 0x64
        /*00bd*/ 	.byte	0x64, 0x72, 0x20, 0x3e, 0x3e, 0x20, 0x31, 0x36, 0x29, 0x20, 0x2f, 0x20, 0x33, 0x32, 0x29, 0x20
        /*00cd*/ 	.byte	0x25, 0x20, 0x34, 0x29, 0x00
	.type		__unnamed_1,@object
	.size		__unnamed_1,(__unnamed_2 - __unnamed_1)
__unnamed_1:
        /*00d2*/ 	.byte	0x61, 0x75, 0x74, 0x6f, 0x20, 0x63, 0x75, 0x74, 0x65, 0x3a, 0x3a, 0x61, 0x73, 0x5f, 0x70, 0x6f
        /* <DEDUP_REMOVED lines=24> */
        /*0262*/ 	.byte	0x43, 0x3c, 0x38, 0x31, 0x39, 0x32, 0x3e, 0x3e, 0x3e, 0x3e, 0x5d, 0x00
	.type		__unnamed_2,@object
	.size		__unnamed_2,(.L_2 - __unnamed_2)
__unnamed_2:
        /* <DEDUP_REMOVED lines=42> */
        /*050e*/ 	.byte	0x3e, 0x3e, 0x3e, 0x3e, 0x5d, 0x00
.L_2:


//--------------------- .nv.shared._ZN7cutlass13device_kernelINS_4gemm6kernel13GemmUniversalIN4cute5tupleIJiiiiEEENS1_10collective13CollectiveMmaINS1_35MainloopSm100TmaUmmaWarpSpecializedILi5ELi2ELi4ENS5_IJNS4_1CILi2EEENSA_ILi1EEESC_EEEEENS5_IJNSA_ILi256EEENSA_ILi64EEENSA_ILi128EEEEEENS_12float_e5m2_tENS5_IJlSC_lEEESJ_SK_NS4_8TiledMMAINS4_8MMA_AtomIJNS4_10MMA_TraitsINS4_25SM100_MMA_F8F6F4_2x1SM_SSEJSJ_SJ_fSF_SG_NS4_17integral_constantINS4_4UMMA5MajorELSR_0EEESS_NSP_INSQ_7ScaleInELST_0EEESU_EEEEEENS4_6LayoutINS5_IJSC_SC_SC_EEENS5_IJNSA_ILi0EEESZ_SZ_EEEEENS5_IJNS4_10UnderscoreES12_S12_EEEEENS4_18SM100_TMA_2SM_LOADENS4_14ComposedLayoutINS4_7SwizzleILi3ELi4ELi3EEENS4_18smem_ptr_flag_bitsILi8EEENSX_INS5_IJNSA_ILi8EEESH_EEENS5_IJSH_SC_EEEEEEEvNS4_8identityES15_S1F_vS1G_EENS_8epilogue10collective18CollectiveEpilogueINS1I_23Sm100TmaWarpSpecializedILi1ELi1ELi64ELb0ELb0EEEJNS5_IJSH_SG_SH_EEENS5_IJNSX_ISH_SC_EENSX_ISG_SC_EEEEESJ_SK_SJ_SK_NS1I_6fusion15FusionCallbacksIS1M_NS1R_17LinearCombinationISJ_fSJ_fLNS_15FloatRoundStyleE2EEES1N_S1Q_JEEENS4_5SM1004TMEM4LOAD26SM100_TMEM_LOAD_32dp32b64xENS4_13SM90_TMA_LOADENS16_INS17_ILi2ELi4ELi3EEES1A_NSX_INS5_IJS1B_SG_EEENS5_IJSG_SC_EEEEEEENS4_39AutoVectorizingCopyWithAssumedAlignmentILi128EEENS4_14SM90_TMA_STOREES26_S28_S28_EEEvvEEEEvNT_6ParamsE --------------------------
	.section	.nv.shared._ZN7cutlass13device_kernelINS_4gemm6kernel13GemmUniversalIN4cute5tupleIJiiiiEEENS1_10collective13CollectiveMmaINS1_35MainloopSm100TmaUmmaWarpSpecializedILi5ELi2ELi4ENS5_IJNS4_1CILi2EEENSA_ILi1EEESC_EEEEENS5_IJNSA_ILi256EEENSA_ILi64EEENSA_ILi128EEEEEENS_12float_e5m2_tENS5_IJlSC_lEEESJ_SK_NS4_8TiledMMAINS4_8MMA_AtomIJNS4_10MMA_TraitsINS4_25SM100_MMA_F8F6F4_2x1SM_SSEJSJ_SJ_fSF_SG_NS4_17integral_constantINS4_4UMMA5MajorELSR_0EEESS_NSP_INSQ_7ScaleInELST_0EEESU_EEEEEENS4_6LayoutINS5_IJSC_SC_SC_EEENS5_IJNSA_ILi0EEESZ_SZ_EEEEENS5_IJNS4_10UnderscoreES12_S12_EEEEENS4_18SM100_TMA_2SM_LOADENS4_14ComposedLayoutINS4_7SwizzleILi3ELi4ELi3EEENS4_18smem_ptr_flag_bitsILi8EEENSX_INS5_IJNSA_ILi8EEESH_EEENS5_IJSH_SC_EEEEEEEvNS4_8identityES15_S1F_vS1G_EENS_8epilogue10collective18CollectiveEpilogueINS1I_23Sm100TmaWarpSpecializedILi1ELi1ELi64ELb0ELb0EEEJNS5_IJSH_SG_SH_EEENS5_IJNSX_ISH_SC_EENSX_ISG_SC_EEEEESJ_SK_SJ_SK_NS1I_6fusion15FusionCallbacksIS1M_NS1R_17LinearCombinationISJ_fSJ_fLNS_15FloatRoundStyleE2EEES1N_S1Q_JEEENS4_5SM1004TMEM4LOAD26SM100_TMEM_LOAD_32dp32b64xENS4_13SM90_TMA_LOADENS16_INS17_ILi2ELi4ELi3EEES1A_NSX_INS5_IJS1B_SG_EEENS5_IJSG_SC_EEEEEEENS4_39AutoVectorizingCopyWithAssumedAlignmentILi128EEENS4_14SM90_TMA_STOREES26_S28_S28_EEEvvEEEEvNT_6ParamsE,"aw",@nobits
	.sectionflags	@""
	.align	16
	.zero		1024


//--------------------- .nv.shared.reserved.0     --------------------------
	.section	.nv.shared.reserved.0,"aw",@nobits
	.weak		__nv_reservedSMEM_offset_0_alias
	.size		__nv_reservedSMEM_offset_0_alias, 0, 64
	.other		__nv_reservedSMEM_offset_0_alias,@"STO_CUDA_RESERVED_SHARED STV_DEFAULT"
__nv_reservedSMEM_offset_0_alias:
	.zero		0
.nv.shared.reserved.0:
	.zero		64
	.weak		__nv_reservedSMEM_tcgen05_partition
	.type		__nv_reservedSMEM_tcgen05_partition,@object
	.size		__nv_reservedSMEM_tcgen05_partition,(.L_0 - __nv_reservedSMEM_tcgen05_partition)
__nv_reservedSMEM_tcgen05_partition:
	.zero		32
.L_0:


//--------------------- .nv.global                --------------------------
	.section	.nv.global,"aw",@nobits
.nv.global:
	.type		_ZN39_INTERNAL_b32ada78_4_k_cu_f5c72048_92844cute1_E,@object
	.size		_ZN39_INTERNAL_b32ada78_4_k_cu_f5c72048_92844cute1_E,(_ZN39_INTERNAL_b32ada78_4_k_cu_f5c72048_92844cuda3std3__45__cpo6cbeginE - _ZN39_INTERNAL_b32ada78_4_k_cu_f5c72048_92844cute1_E)
_ZN39_INTERNAL_b32ada78_4_k_cu_f5c72048_92844cute1_E:
	.zero		1
	.type		_ZN39_INTERNAL_b32ada78_4_k_cu_f5c72048_92844cuda3std3__45__cpo6cbeginE,@object
	.size		_ZN39_INTERNAL_b32ada78_4_k_cu_f5c72048_92844cuda3std3__45__cpo6cbeginE,(_ZN39_INTERNAL_b32ada78_4_k_cu_f5c72048_92844cuda3std3__48in_placeE - _ZN39_INTERNAL_b32ada78_4_k_cu_f5c72048_92844cuda3std3__45__cpo6cbeginE)
_ZN39_INTERNAL_b32ada78_4_k_cu_f5c72048_92844cuda3std3__45__cpo6cbeginE:
	.zero		1
	.type		_ZN39_INTERNAL_b32ada78_4_k_cu_f5c72048_92844cuda3std3__48in_placeE,@object
	.size		_ZN39_INTERNAL_b32ada78_4_k_cu_f5c72048_92844cuda3std3__48in_placeE,(_ZN39_INTERNAL_b32ada78_4_k_cu_f5c72048_92844cuda3std6ranges3__45__cpo9iter_moveE - _ZN39_INTERNAL_b32ada78_4_k_cu_f5c72048_92844cuda3std3__48in_placeE)
_ZN39_INTERNAL_b32ada78_4_k_cu_f5c72048_92844cuda3std3__48in_placeE:
	.zero		1
	.type		_ZN39_INTERNAL_b32ada78_4_k_cu_f5c72048_92844cuda3std6ranges3__45__cpo9iter_moveE,@object
	.size		_ZN39_INTERNAL_b32ada78_4_k_cu_f5c72048_92844cuda3std6ranges3__45__cpo9iter_moveE,(_ZN39_INTERNAL_b32ada78_4_k_cu_f5c72048_92844cuda3std3__45__cpo5beginE - _ZN39_INTERNAL_b32ada78_4_k_cu_f5c72048_92844cuda3std6ranges3__45__cpo9iter_moveE)
_ZN39_INTERNAL_b32ada78_4_k_cu_f5c72048_92844cuda3std6ranges3__45__cpo9iter_moveE:
	.zero		1
	.type		_ZN39_INTERNAL_b32ada78_4_k_cu_f5c72048_92844cuda3std3__45__cpo5beginE,@object
	.size		_ZN39_INTERNAL_b32ada78_4_k_cu_f5c72048_92844cuda3std3__45__cpo5beginE,(_ZN39_INTERNAL_b32ada78_4_k_cu_f5c72048_92844cuda3std3__441_GLOBAL__N__b32ada78_4_k_cu_f5c72048_92846ignoreE - _ZN39_INTERNAL_b32ada78_4_k_cu_f5c72048_92844cuda3std3__45__cpo5beginE)
_ZN39_INTERNAL_b32ada78_4_k_cu_f5c72048_92844cuda3std3__45__cpo5beginE:
	.zero		1
	.type		_ZN39_INTERNAL_b32ada78_4_k_cu_f5c72048_92844cuda3std3__441_GLOBAL__N__b32ada78_4_k_cu_f5c72048_92846ignoreE,@object
	.size		_ZN39_INTERNAL_b32ada78_4_k_cu_f5c72048_92844cuda3std3__441_GLOBAL__N__b32ada78_4_k_cu_f5c72048_92846ignoreE,(_ZN39_INTERNAL_b32ada78_4_k_cu_f5c72048_92844cute7productE - _ZN39_INTERNAL_b32ada78_4_k_cu_f5c72048_92844cuda3std3__441_GLOBAL__N__b32ada78_4_k_cu_f5c72048_92846ignoreE)
_ZN39_INTERNAL_b32ada78_4_k_cu_f5c72048_92844cuda3std3__441_GLOBAL__N__b32ada78_4_k_cu_f5c72048_92846ignoreE:
	.zero		1
	.type		_ZN39_INTERNAL_b32ada78_4_k_cu_f5c72048_92844cute7productE,@object
	.size		_ZN39_INTERNAL_b32ada78_4_k_cu_f5c72048_92844cute7productE,(_ZN39_INTERNAL_b32ada78_4_k_cu_f5c72048_92844cuda3std3__45__cpo3endE - _ZN39_INTERNAL_b32ada78_4_k_cu_f5c72048_92844cute7productE)
_ZN39_INTERNAL_b32ada78_4_k_cu_f5c72048_92844cute7productE:
	.zero		1
	.type		_ZN39_INTERNAL_b32ada78_4_k_cu_f5c72048_92844cuda3std3__45__cpo3endE,@object
	.size		_ZN39_INTERNAL_b32ada78_4_k_cu_f5c72048_92844cuda3std3__45__cpo3endE,(_ZN39_INTERNAL_b32ada78_4_k_cu_f5c72048_92844cuda3std3__419piecewise_constructE - _ZN39_INTERNAL_b32ada78_4_k_cu_f5c72048_92844cuda3std3__45__cpo3endE)
_ZN39_INTERNAL_b32ada78_4_k_cu_f5c72048_92844cuda3std3__45__cpo3endE:
	.zero		1
	.type		_ZN39_INTERNAL_b32ada78_4_k_cu_f5c72048_92844cuda3std3__419piecewise_constructE,@object
	.size		_ZN39_INTERNAL_b32ada78_4_k_cu_f5c72048_92844cuda3std3__419piecewise_constructE,(_ZN39_INTERNAL_b32ada78_4_k_cu_f5c72048_92844cuda3std3__45__cpo4cendE - _ZN39_INTERNAL_b32ada78_4_k_cu_f5c72048_92844cuda3std3__419piecewise_constructE)
_ZN39_INTERNAL_b32ada78_4_k_cu_f5c72048_92844cuda3std3__419piecewise_constructE:
	.zero		1
	.type		_ZN39_INTERNAL_b32ada78_4_k_cu_f5c72048_92844cuda3std3__45__cpo4cendE,@object
	.size		_ZN39_INTERNAL_b32ada78_4_k_cu_f5c72048_92844cuda3std3__45__cpo4cendE,(_ZN39_INTERNAL_b32ada78_4_k_cu_f5c72048_92844cuda3std6ranges3__45__cpo4swapE - _ZN39_INTERNAL_b32ada78_4_k_cu_f5c72048_92844cuda3std3__45__cpo4cendE)
_ZN39_INTERNAL_b32ada78_4_k_cu_f5c72048_92844cuda3std3__45__cpo4cendE:
	.zero		1
	.type		_ZN39_INTERNAL_b32ada78_4_k_cu_f5c72048_92844cuda3std6ranges3__45__cpo4swapE,@object
	.size		_ZN39_INTERNAL_b32ada78_4_k_cu_f5c72048_92844cuda3std6ranges3__45__cpo4swapE,(.L_10 - _ZN39_INTERNAL_b32ada78_4_k_cu_f5c72048_92844cuda3std6ranges3__45__cpo4swapE)
_ZN39_INTERNAL_b32ada78_4_k_cu_f5c72048_92844cuda3std6ranges3__45__cpo4swapE:
	.zero		1
.L_10:


//--------------------- .nv.constant0._ZN7cutlass13device_kernelINS_4gemm6kernel13GemmUniversalIN4cute5tupleIJiiiiEEENS1_10collective13CollectiveMmaINS1_35MainloopSm100TmaUmmaWarpSpecializedILi5ELi2ELi4ENS5_IJNS4_1CILi2EEENSA_ILi1EEESC_EEEEENS5_IJNSA_ILi256EEENSA_ILi64EEENSA_ILi128EEEEEENS_12float_e5m2_tENS5_IJlSC_lEEESJ_SK_NS4_8TiledMMAINS4_8MMA_AtomIJNS4_10MMA_TraitsINS4_25SM100_MMA_F8F6F4_2x1SM_SSEJSJ_SJ_fSF_SG_NS4_17integral_constantINS4_4UMMA5MajorELSR_0EEESS_NSP_INSQ_7ScaleInELST_0EEESU_EEEEEENS4_6LayoutINS5_IJSC_SC_SC_EEENS5_IJNSA_ILi0EEESZ_SZ_EEEEENS5_IJNS4_10UnderscoreES12_S12_EEEEENS4_18SM100_TMA_2SM_LOADENS4_14ComposedLayoutINS4_7SwizzleILi3ELi4ELi3EEENS4_18smem_ptr_flag_bitsILi8EEENSX_INS5_IJNSA_ILi8EEESH_EEENS5_IJSH_SC_EEEEEEEvNS4_8identityES15_S1F_vS1G_EENS_8epilogue10collective18CollectiveEpilogueINS1I_23Sm100TmaWarpSpecializedILi1ELi1ELi64ELb0ELb0EEEJNS5_IJSH_SG_SH_EEENS5_IJNSX_ISH_SC_EENSX_ISG_SC_EEEEESJ_SK_SJ_SK_NS1I_6fusion15FusionCallbacksIS1M_NS1R_17LinearCombinationISJ_fSJ_fLNS_15FloatRoundStyleE2EEES1N_S1Q_JEEENS4_5SM1004TMEM4LOAD26SM100_TMEM_LOAD_32dp32b64xENS4_13SM90_TMA_LOADENS16_INS17_ILi2ELi4ELi3EEES1A_NSX_INS5_IJS1B_SG_EEENS5_IJSG_SC_EEEEEEENS4_39AutoVectorizingCopyWithAssumedAlignmentILi128EEENS4_14SM90_TMA_STOREES26_S28_S28_EEEvvEEEEvNT_6ParamsE --------------------------
	.section	.nv.constant0._ZN7cutlass13device_kernelINS_4gemm6kernel13GemmUniversalIN4cute5tupleIJiiiiEEENS1_10collective13CollectiveMmaINS1_35MainloopSm100TmaUmmaWarpSpecializedILi5ELi2ELi4ENS5_IJNS4_1CILi2EEENSA_ILi1EEESC_EEEEENS5_IJNSA_ILi256EEENSA_ILi64EEENSA_ILi128EEEEEENS_12float_e5m2_tENS5_IJlSC_lEEESJ_SK_NS4_8TiledMMAINS4_8MMA_AtomIJNS4_10MMA_TraitsINS4_25SM100_MMA_F8F6F4_2x1SM_SSEJSJ_SJ_fSF_SG_NS4_17integral_constantINS4_4UMMA5MajorELSR_0EEESS_NSP_INSQ_7ScaleInELST_0EEESU_EEEEEENS4_6LayoutINS5_IJSC_SC_SC_EEENS5_IJNSA_ILi0EEESZ_SZ_EEEEENS5_IJNS4_10UnderscoreES12_S12_EEEEENS4_18SM100_TMA_2SM_LOADENS4_14ComposedLayoutINS4_7SwizzleILi3ELi4ELi3EEENS4_18smem_ptr_flag_bitsILi8EEENSX_INS5_IJNSA_ILi8EEESH_EEENS5_IJSH_SC_EEEEEEEvNS4_8identityES15_S1F_vS1G_EENS_8epilogue10collective18CollectiveEpilogueINS1I_23Sm100TmaWarpSpecializedILi1ELi1ELi64ELb0ELb0EEEJNS5_IJSH_SG_SH_EEENS5_IJNSX_ISH_SC_EENSX_ISG_SC_EEEEESJ_SK_SJ_SK_NS1I_6fusion15FusionCallbacksIS1M_NS1R_17LinearCombinationISJ_fSJ_fLNS_15FloatRoundStyleE2EEES1N_S1Q_JEEENS4_5SM1004TMEM4LOAD26SM100_TMEM_LOAD_32dp32b64xENS4_13SM90_TMA_LOADENS16_INS17_ILi2ELi4ELi3EEES1A_NSX_INS5_IJS1B_SG_EEENS5_IJSG_SC_EEEEEEENS4_39AutoVectorizingCopyWithAssumedAlignmentILi128EEENS4_14SM90_TMA_STOREES26_S28_S28_EEEvvEEEEvNT_6ParamsE,"a",@progbits
	.sectionflags	@""
	.align	4
.nv.constant0._ZN7cutlass13device_kernelINS_4gemm6kernel13GemmUniversalIN4cute5tupleIJiiiiEEENS1_10collective13CollectiveMmaINS1_35MainloopSm100TmaUmmaWarpSpecializedILi5ELi2ELi4ENS5_IJNS4_1CILi2EEENSA_ILi1EEESC_EEEEENS5_IJNSA_ILi256EEENSA_ILi64EEENSA_ILi128EEEEEENS_12float_e5m2_tENS5_IJlSC_lEEESJ_SK_NS4_8TiledMMAINS4_8MMA_AtomIJNS4_10MMA_TraitsINS4_25SM100_MMA_F8F6F4_2x1SM_SSEJSJ_SJ_fSF_SG_NS4_17integral_constantINS4_4UMMA5MajorELSR_0EEESS_NSP_INSQ_7ScaleInELST_0EEESU_EEEEEENS4_6LayoutINS5_IJSC_SC_SC_EEENS5_IJNSA_ILi0EEESZ_SZ_EEEEENS5_IJNS4_10UnderscoreES12_S12_EEEEENS4_18SM100_TMA_2SM_LOADENS4_14ComposedLayoutINS4_7SwizzleILi3ELi4ELi3EEENS4_18smem_ptr_flag_bitsILi8EEENSX_INS5_IJNSA_ILi8EEESH_EEENS5_IJSH_SC_EEEEEEEvNS4_8identityES15_S1F_vS1G_EENS_8epilogue10collective18CollectiveEpilogueINS1I_23Sm100TmaWarpSpecializedILi1ELi1ELi64ELb0ELb0EEEJNS5_IJSH_SG_SH_EEENS5_IJNSX_ISH_SC_EENSX_ISG_SC_EEEEESJ_SK_SJ_SK_NS1I_6fusion15FusionCallbacksIS1M_NS1R_17LinearCombinationISJ_fSJ_fLNS_15FloatRoundStyleE2EEES1N_S1Q_JEEENS4_5SM1004TMEM4LOAD26SM100_TMEM_LOAD_32dp32b64xENS4_13SM90_TMA_LOADENS16_INS17_ILi2ELi4ELi3EEES1A_NSX_INS5_IJS1B_SG_EEENS5_IJSG_SC_EEEEEEENS4_39AutoVectorizingCopyWithAssumedAlignmentILi128EEENS4_14SM90_TMA_STOREES26_S28_S28_EEEvvEEEEvNT_6ParamsE:
	.zero		2944


//--------------------- SYMBOLS --------------------------

	.type		.nv.reservedSmem.offset0,@object
	.size		.nv.reservedSmem.offset0,0x4
	.type		.nv.reservedSmem.cap,@object
	.size		.nv.reservedSmem.cap,0x4
	.type		__assertfail,@function
